//
// Generated by NVIDIA NVVM Compiler
//
// Compiler Build ID: CL-36424714
// Cuda compilation tools, release 13.0, V13.0.88
// Based on NVVM 20.0.0
//

.version 9.0
.target sm_100
.address_size 64

	// .globl	_Z14upperReductionPfS_ii

.visible .entry _Z14upperReductionPfS_ii(
	.param .u64 .ptr .align 1 _Z14upperReductionPfS_ii_param_0,
	.param .u64 .ptr .align 1 _Z14upperReductionPfS_ii_param_1,
	.param .u32 _Z14upperReductionPfS_ii_param_2,
	.param .u32 _Z14upperReductionPfS_ii_param_3
)
{
	.reg .pred 	%p<5>;
	.reg .b32 	%r<20>;
	.reg .b32 	%f<12>;
	.reg .b64 	%rd<17>;

	ld.param.u64 	%rd3, [_Z14upperReductionPfS_ii_param_0];
	ld.param.u64 	%rd2, [_Z14upperReductionPfS_ii_param_1];
	ld.param.u32 	%r7, [_Z14upperReductionPfS_ii_param_2];
	ld.param.u32 	%r6, [_Z14upperReductionPfS_ii_param_3];
	cvta.to.global.u64 	%rd1, %rd3;
	mov.u32 	%r8, %ctaid.x;
	mov.u32 	%r9, %ntid.x;
	mov.u32 	%r10, %tid.x;
	mad.lo.s32 	%r1, %r8, %r9, %r10;
	mov.u32 	%r11, %ctaid.y;
	mov.u32 	%r12, %ntid.y;
	mov.u32 	%r13, %tid.y;
	mad.lo.s32 	%r14, %r11, %r12, %r13;
	max.s32 	%r15, %r1, %r14;
	setp.ge.s32 	%p1, %r15, %r7;
	setp.le.s32 	%p2, %r1, %r6;
	or.pred  	%p3, %p1, %p2;
	@%p3 bra 	$L__BB0_3;
	cvta.to.global.u64 	%rd4, %rd2;
	mul.lo.s32 	%r16, %r7, %r1;
	add.s32 	%r17, %r16, %r6;
	mul.wide.s32 	%rd5, %r17, 4;
	add.s64 	%rd6, %rd1, %rd5;
	ld.global.f32 	%f2, [%rd6];
	mul.lo.s32 	%r18, %r6, %r7;
	add.s32 	%r19, %r18, %r6;
	mul.wide.s32 	%rd7, %r19, 4;
	add.s64 	%rd8, %rd1, %rd7;
	ld.global.f32 	%f3, [%rd8];
	div.rn.f32 	%f1, %f2, %f3;
	add.s32 	%r3, %r18, %r14;
	mul.wide.s32 	%rd9, %r3, 4;
	add.s64 	%rd10, %rd4, %rd9;
	ld.global.f32 	%f4, [%rd10];
	mul.f32 	%f5, %f4, %f1;
	add.s32 	%r4, %r16, %r14;
	mul.wide.s32 	%rd11, %r4, 4;
	add.s64 	%rd12, %rd4, %rd11;
	ld.global.f32 	%f6, [%rd12];
	sub.f32 	%f7, %f6, %f5;
	st.global.f32 	[%rd12], %f7;
	setp.lt.s32 	%p4, %r14, %r6;
	@%p4 bra 	$L__BB0_3;
	add.s64 	%rd14, %rd1, %rd9;
	ld.global.f32 	%f8, [%rd14];
	mul.f32 	%f9, %f1, %f8;
	add.s64 	%rd16, %rd1, %rd11;
	ld.global.f32 	%f10, [%rd16];
	sub.f32 	%f11, %f10, %f9;
	st.global.f32 	[%rd16], %f11;
$L__BB0_3:
	ret;

}
	// .globl	_Z14lowerReductionPfS_ii
.visible .entry _Z14lowerReductionPfS_ii(
	.param .u64 .ptr .align 1 _Z14lowerReductionPfS_ii_param_0,
	.param .u64 .ptr .align 1 _Z14lowerReductionPfS_ii_param_1,
	.param .u32 _Z14lowerReductionPfS_ii_param_2,
	.param .u32 _Z14lowerReductionPfS_ii_param_3
)
{
	.reg .pred 	%p<5>;
	.reg .b32 	%r<20>;
	.reg .b32 	%f<12>;
	.reg .b64 	%rd<17>;

	ld.param.u64 	%rd3, [_Z14lowerReductionPfS_ii_param_0];
	ld.param.u64 	%rd2, [_Z14lowerReductionPfS_ii_param_1];
	ld.param.u32 	%r7, [_Z14lowerReductionPfS_ii_param_2];
	ld.param.u32 	%r6, [_Z14lowerReductionPfS_ii_param_3];
	cvta.to.global.u64 	%rd1, %rd3;
	mov.u32 	%r8, %ctaid.x;
	mov.u32 	%r9, %ntid.x;
	mov.u32 	%r10, %tid.x;
	mad.lo.s32 	%r1, %r8, %r9, %r10;
	mov.u32 	%r11, %ctaid.y;
	mov.u32 	%r12, %ntid.y;
	mov.u32 	%r13, %tid.y;
	mad.lo.s32 	%r14, %r11, %r12, %r13;
	max.s32 	%r15, %r1, %r14;
	setp.ge.s32 	%p1, %r15, %r7;
	setp.ge.s32 	%p2, %r1, %r6;
	or.pred  	%p3, %p1, %p2;
	@%p3 bra 	$L__BB1_3;
	cvta.to.global.u64 	%rd4, %rd2;
	mul.lo.s32 	%r16, %r7, %r1;
	add.s32 	%r17, %r16, %r6;
	mul.wide.s32 	%rd5, %r17, 4;
	add.s64 	%rd6, %rd1, %rd5;
	ld.global.f32 	%f2, [%rd6];
	mul.lo.s32 	%r18, %r6, %r7;
	add.s32 	%r19, %r18, %r6;
	mul.wide.s32 	%rd7, %r19, 4;
	add.s64 	%rd8, %rd1, %rd7;
	ld.global.f32 	%f3, [%rd8];
	div.rn.f32 	%f1, %f2, %f3;
	add.s32 	%r3, %r18, %r14;
	mul.wide.s32 	%rd9, %r3, 4;
	add.s64 	%rd10, %rd4, %rd9;
	ld.global.f32 	%f4, [%rd10];
	mul.f32 	%f5, %f4, %f1;
	add.s32 	%r4, %r16, %r14;
	mul.wide.s32 	%rd11, %r4, 4;
	add.s64 	%rd12, %rd4, %rd11;
	ld.global.f32 	%f6, [%rd12];
	sub.f32 	%f7, %f6, %f5;
	st.global.f32 	[%rd12], %f7;
	setp.gt.s32 	%p4, %r14, %r6;
	@%p4 bra 	$L__BB1_3;
	mul.wide.u32 	%rd13, %r3, 4;
	add.s64 	%rd14, %rd1, %rd13;
	ld.global.f32 	%f8, [%rd14];
	mul.f32 	%f9, %f1, %f8;
	add.s64 	%rd16, %rd1, %rd11;
	ld.global.f32 	%f10, [%rd16];
	sub.f32 	%f11, %f10, %f9;
	st.global.f32 	[%rd16], %f11;
$L__BB1_3:
	ret;

}
	// .globl	_Z5scalePfS_i
.visible .entry _Z5scalePfS_i(
	.param .u64 .ptr .align 1 _Z5scalePfS_i_param_0,
	.param .u64 .ptr .align 1 _Z5scalePfS_i_param_1,
	.param .u32 _Z5scalePfS_i_param_2
)
{
	.reg .pred 	%p<2>;
	.reg .b32 	%r<16>;
	.reg .b32 	%f<7>;
	.reg .b64 	%rd<10>;

	ld.param.u64 	%rd1, [_Z5scalePfS_i_param_0];
	ld.param.u64 	%rd2, [_Z5scalePfS_i_param_1];
	ld.param.u32 	%r4, [_Z5scalePfS_i_param_2];
	mov.u32 	%r5, %ctaid.x;
	mov.u32 	%r6, %ntid.x;
	mov.u32 	%r7, %tid.x;
	mad.lo.s32 	%r1, %r5, %r6, %r7;
	mov.u32 	%r8, %ctaid.y;
	mov.u32 	%r9, %ntid.y;
	mov.u32 	%r10, %tid.y;
	mad.lo.s32 	%r11, %r8, %r9, %r10;
	max.s32 	%r12, %r1, %r11;
	setp.ge.s32 	%p1, %r12, %r4;
	@%p1 bra 	$L__BB2_2;
	cvta.to.global.u64 	%rd3, %rd2;
	cvta.to.global.u64 	%rd4, %rd1;
	mul.lo.s32 	%r13, %r4, %r1;
	add.s32 	%r14, %r13, %r11;
	mul.wide.s32 	%rd5, %r14, 4;
	add.s64 	%rd6, %rd3, %rd5;
	ld.global.f32 	%f1, [%rd6];
	add.s32 	%r15, %r13, %r1;
	mul.wide.s32 	%rd7, %r15, 4;
	add.s64 	%rd8, %rd4, %rd7;
	ld.global.f32 	%f2, [%rd8];
	div.rn.f32 	%f3, %f1, %f2;
	st.global.f32 	[%rd6], %f3;
	add.s64 	%rd9, %rd4, %rd5;
	ld.global.f32 	%f4, [%rd9];
	ld.global.f32 	%f5, [%rd8];
	div.rn.f32 	%f6, %f4, %f5;
	st.global.f32 	[%rd9], %f6;
$L__BB2_2:
	ret;

}
	// .globl	_Z20matrixMultiplicationPfS_S_i
.visible .entry _Z20matrixMultiplicationPfS_S_i(
	.param .u64 .ptr .align 1 _Z20matrixMultiplicationPfS_S_i_param_0,
	.param .u64 .ptr .align 1 _Z20matrixMultiplicationPfS_S_i_param_1,
	.param .u64 .ptr .align 1 _Z20matrixMultiplicationPfS_S_i_param_2,
	.param .u32 _Z20matrixMultiplicationPfS_S_i_param_3
)
{
	.reg .pred 	%p<10>;
	.reg .b32 	%r<40>;
	.reg .b32 	%f<67>;
	.reg .b64 	%rd<67>;

	ld.param.u64 	%rd14, [_Z20matrixMultiplicationPfS_S_i_param_0];
	ld.param.u64 	%rd15, [_Z20matrixMultiplicationPfS_S_i_param_1];
	ld.param.u32 	%r18, [_Z20matrixMultiplicationPfS_S_i_param_3];
	cvta.to.global.u64 	%rd1, %rd15;
	cvta.to.global.u64 	%rd2, %rd14;
	mov.u32 	%r19, %ctaid.y;
	mov.u32 	%r20, %ntid.y;
	mov.u32 	%r21, %tid.y;
	mad.lo.s32 	%r1, %r19, %r20, %r21;
	mov.u32 	%r22, %ctaid.x;
	mov.u32 	%r23, %ntid.x;
	mov.u32 	%r24, %tid.x;
	mad.lo.s32 	%r2, %r22, %r23, %r24;
	max.s32 	%r25, %r1, %r2;
	setp.ge.s32 	%p1, %r25, %r18;
	@%p1 bra 	$L__BB3_13;
	mul.lo.s32 	%r3, %r18, %r1;
	and.b32  	%r4, %r18, 7;
	setp.lt.u32 	%p2, %r18, 8;
	mov.f32 	%f66, 0f00000000;
	mov.b32 	%r38, 0;
	@%p2 bra 	$L__BB3_4;
	and.b32  	%r38, %r18, 2147483640;
	neg.s32 	%r36, %r38;
	mul.wide.s32 	%rd16, %r18, 4;
	add.s64 	%rd3, %rd1, %rd16;
	shl.b32 	%r7, %r18, 3;
	mul.wide.s32 	%rd17, %r18, 8;
	add.s64 	%rd4, %rd1, %rd17;
	mul.wide.s32 	%rd18, %r18, 12;
	add.s64 	%rd5, %rd1, %rd18;
	mul.wide.s32 	%rd19, %r18, 16;
	add.s64 	%rd6, %rd1, %rd19;
	mul.wide.s32 	%rd20, %r18, 20;
	add.s64 	%rd7, %rd1, %rd20;
	mul.wide.s32 	%rd21, %r18, 24;
	add.s64 	%rd8, %rd1, %rd21;
	mul.wide.s32 	%rd22, %r18, 28;
	add.s64 	%rd9, %rd1, %rd22;
	mul.wide.u32 	%rd23, %r3, 4;
	add.s64 	%rd24, %rd23, %rd2;
	add.s64 	%rd66, %rd24, 16;
	mov.f32 	%f66, 0f00000000;
	mov.u32 	%r35, %r2;
$L__BB3_3:
	.pragma "nounroll";
	mul.wide.s32 	%rd25, %r35, 4;
	add.s64 	%rd26, %rd3, %rd25;
	add.s64 	%rd27, %rd4, %rd25;
	add.s64 	%rd28, %rd5, %rd25;
	add.s64 	%rd29, %rd6, %rd25;
	add.s64 	%rd30, %rd7, %rd25;
	add.s64 	%rd31, %rd8, %rd25;
	add.s64 	%rd32, %rd9, %rd25;
	add.s64 	%rd33, %rd1, %rd25;
	ld.global.f32 	%f16, [%rd66+-16];
	ld.global.f32 	%f17, [%rd33];
	fma.rn.f32 	%f18, %f16, %f17, %f66;
	ld.global.f32 	%f19, [%rd66+-12];
	ld.global.f32 	%f20, [%rd26];
	fma.rn.f32 	%f21, %f19, %f20, %f18;
	ld.global.f32 	%f22, [%rd66+-8];
	ld.global.f32 	%f23, [%rd27];
	fma.rn.f32 	%f24, %f22, %f23, %f21;
	ld.global.f32 	%f25, [%rd66+-4];
	ld.global.f32 	%f26, [%rd28];
	fma.rn.f32 	%f27, %f25, %f26, %f24;
	ld.global.f32 	%f28, [%rd66];
	ld.global.f32 	%f29, [%rd29];
	fma.rn.f32 	%f30, %f28, %f29, %f27;
	ld.global.f32 	%f31, [%rd66+4];
	ld.global.f32 	%f32, [%rd30];
	fma.rn.f32 	%f33, %f31, %f32, %f30;
	ld.global.f32 	%f34, [%rd66+8];
	ld.global.f32 	%f35, [%rd31];
	fma.rn.f32 	%f36, %f34, %f35, %f33;
	ld.global.f32 	%f37, [%rd66+12];
	ld.global.f32 	%f38, [%rd32];
	fma.rn.f32 	%f66, %f37, %f38, %f36;
	add.s32 	%r36, %r36, 8;
	add.s32 	%r35, %r35, %r7;
	add.s64 	%rd66, %rd66, 32;
	setp.ne.s32 	%p3, %r36, 0;
	@%p3 bra 	$L__BB3_3;
$L__BB3_4:
	setp.eq.s32 	%p4, %r4, 0;
	@%p4 bra 	$L__BB3_12;
	and.b32  	%r13, %r18, 3;
	setp.lt.u32 	%p5, %r4, 4;
	@%p5 bra 	$L__BB3_7;
	add.s32 	%r27, %r38, %r3;
	mul.wide.u32 	%rd34, %r27, 4;
	add.s64 	%rd35, %rd2, %rd34;
	ld.global.f32 	%f40, [%rd35];
	mad.lo.s32 	%r28, %r38, %r18, %r2;
	mul.wide.s32 	%rd36, %r28, 4;
	add.s64 	%rd37, %rd1, %rd36;
	ld.global.f32 	%f41, [%rd37];
	fma.rn.f32 	%f42, %f40, %f41, %f66;
	cvt.u64.u32 	%rd38, %r3;
	cvt.u64.u32 	%rd39, %r38;
	add.s64 	%rd40, %rd39, %rd38;
	shl.b64 	%rd41, %rd40, 2;
	add.s64 	%rd42, %rd2, %rd41;
	ld.global.f32 	%f43, [%rd42+4];
	mul.wide.s32 	%rd43, %r18, 4;
	add.s64 	%rd44, %rd37, %rd43;
	ld.global.f32 	%f44, [%rd44];
	fma.rn.f32 	%f45, %f43, %f44, %f42;
	ld.global.f32 	%f46, [%rd42+8];
	add.s64 	%rd45, %rd44, %rd43;
	ld.global.f32 	%f47, [%rd45];
	fma.rn.f32 	%f48, %f46, %f47, %f45;
	ld.global.f32 	%f49, [%rd42+12];
	add.s64 	%rd46, %rd45, %rd43;
	ld.global.f32 	%f50, [%rd46];
	fma.rn.f32 	%f66, %f49, %f50, %f48;
	add.s32 	%r38, %r38, 4;
$L__BB3_7:
	setp.eq.s32 	%p6, %r13, 0;
	@%p6 bra 	$L__BB3_12;
	setp.eq.s32 	%p7, %r13, 1;
	@%p7 bra 	$L__BB3_10;
	add.s32 	%r29, %r38, %r3;
	mul.wide.u32 	%rd47, %r29, 4;
	add.s64 	%rd48, %rd2, %rd47;
	ld.global.f32 	%f52, [%rd48];
	mad.lo.s32 	%r30, %r38, %r18, %r2;
	mul.wide.s32 	%rd49, %r30, 4;
	add.s64 	%rd50, %rd1, %rd49;
	ld.global.f32 	%f53, [%rd50];
	fma.rn.f32 	%f54, %f52, %f53, %f66;
	cvt.u64.u32 	%rd51, %r3;
	cvt.u64.u32 	%rd52, %r38;
	add.s64 	%rd53, %rd52, %rd51;
	shl.b64 	%rd54, %rd53, 2;
	add.s64 	%rd55, %rd2, %rd54;
	ld.global.f32 	%f55, [%rd55+4];
	mul.wide.s32 	%rd56, %r18, 4;
	add.s64 	%rd57, %rd50, %rd56;
	ld.global.f32 	%f56, [%rd57];
	fma.rn.f32 	%f66, %f55, %f56, %f54;
	add.s32 	%r38, %r38, 2;
$L__BB3_10:
	and.b32  	%r31, %r18, 1;
	setp.eq.b32 	%p8, %r31, 1;
	not.pred 	%p9, %p8;
	@%p9 bra 	$L__BB3_12;
	add.s32 	%r32, %r38, %r3;
	mul.wide.u32 	%rd58, %r32, 4;
	add.s64 	%rd59, %rd2, %rd58;
	ld.global.f32 	%f57, [%rd59];
	mad.lo.s32 	%r33, %r38, %r18, %r2;
	mul.wide.s32 	%rd60, %r33, 4;
	add.s64 	%rd61, %rd1, %rd60;
	ld.global.f32 	%f58, [%rd61];
	fma.rn.f32 	%f66, %f57, %f58, %f66;
$L__BB3_12:
	ld.param.u64 	%rd65, [_Z20matrixMultiplicationPfS_S_i_param_2];
	add.s32 	%r34, %r3, %r2;
	cvta.to.global.u64 	%rd62, %rd65;
	mul.wide.s32 	%rd63, %r34, 4;
	add.s64 	%rd64, %rd62, %rd63;
	st.global.f32 	[%rd64], %f66;
$L__BB3_13:
	ret;

}


// ===== COMPILED SASS (sm_100) =====

	.target	sm_100

	.elftype	@"ET_EXEC"


//--------------------- .note.nv.tkinfo           --------------------------
	.section	.note.nv.tkinfo,"",@"SHT_NOTE"
	.sectionflags	@"SHF_NOTE_NV_TKINFO"
	.tkinfo
        /*0018*/ 	.word	0x00000002
        /*0030*/ 	.string	""
        /*0030*/ 	.string	"ptxas"
        /*0030*/ 	.string	"Cuda compilation tools, release 13.0, V13.0.88"
        /*0030*/ 	.string	"Build cuda_13.0.r13.0/compiler.36424714_0"
        /*0030*/ 	.string	"-arch sm_100 -m 64 "



//--------------------- .note.nv.cuinfo           --------------------------
	.section	.note.nv.cuinfo,"",@"SHT_NOTE"
	.sectionflags	@"SHF_NOTE_NV_CUINFO"
        /*0018*/ 	.short	0x0002
        /*001a*/ 	.short	0x0064
        /*001c*/ 	.short	0x0082
	.zero		2


//--------------------- .nv.info                  --------------------------
	.section	.nv.info,"",@"SHT_CUDA_INFO"
	.align	4


	//----- nvinfo : EIATTR_REGCOUNT
	.align		4
        /*0000*/ 	.byte	0x04, 0x2f
        /*0002*/ 	.short	(.L_1 - .L_0)
	.align		4
.L_0:
        /*0004*/ 	.word	index@(_Z14upperReductionPfS_ii)
        /*0008*/ 	.word	0x00000010


	//----- nvinfo : EIATTR_FRAME_SIZE
	.align		4
.L_1:
        /*000c*/ 	.byte	0x04, 0x11
        /*000e*/ 	.short	(.L_3 - .L_2)
	.align		4
.L_2:
        /*0010*/ 	.word	index@($__internal_2_$__cuda_sm3x_div_rn_noftz_f32_slowpath)
        /*0014*/ 	.word	0x00000000


	//----- nvinfo : EIATTR_FRAME_SIZE
	.align		4
.L_3:
        /*0018*/ 	.byte	0x04, 0x11
        /*001a*/ 	.short	(.L_5 - .L_4)
	.align		4
.L_4:
        /*001c*/ 	.word	index@(_Z14upperReductionPfS_ii)
        /*0020*/ 	.word	0x00000000


	//----- nvinfo : EIATTR_REGCOUNT
	.align		4
.L_5:
        /*0024*/ 	.byte	0x04, 0x2f
        /*0026*/ 	.short	(.L_7 - .L_6)
	.align		4
.L_6:
        /*0028*/ 	.word	index@(_Z14lowerReductionPfS_ii)
        /*002c*/ 	.word	0x00000010


	//----- nvinfo : EIATTR_FRAME_SIZE
	.align		4
.L_7:
        /*0030*/ 	.byte	0x04, 0x11
        /*0032*/ 	.short	(.L_9 - .L_8)
	.align		4
.L_8:
        /*0034*/ 	.word	index@($__internal_1_$__cuda_sm3x_div_rn_noftz_f32_slowpath)
        /*0038*/ 	.word	0x00000000


	//----- nvinfo : EIATTR_FRAME_SIZE
	.align		4
.L_9:
        /*003c*/ 	.byte	0x04, 0x11
        /*003e*/ 	.short	(.L_11 - .L_10)
	.align		4
.L_10:
        /*0040*/ 	.word	index@(_Z14lowerReductionPfS_ii)
        /*0044*/ 	.word	0x00000000


	//----- nvinfo : EIATTR_REGCOUNT
	.align		4
.L_11:
        /*0048*/ 	.byte	0x04, 0x2f
        /*004a*/ 	.short	(.L_13 - .L_12)
	.align		4
.L_12:
        /*004c*/ 	.word	index@(_Z5scalePfS_i)
        /*0050*/ 	.word	0x00000013


	//----- nvinfo : EIATTR_FRAME_SIZE
	.align		4
.L_13:
        /*0054*/ 	.byte	0x04, 0x11
        /*0056*/ 	.short	(.L_15 - .L_14)
	.align		4
.L_14:
        /*0058*/ 	.word	index@($__internal_0_$__cuda_sm3x_div_rn_noftz_f32_slowpath)
        /*005c*/ 	.word	0x00000000


	//----- nvinfo : EIATTR_FRAME_SIZE
	.align		4
.L_15:
        /*0060*/ 	.byte	0x04, 0x11
        /*0062*/ 	.short	(.L_17 - .L_16)
	.align		4
.L_16:
        /*0064*/ 	.word	index@(_Z5scalePfS_i)
        /*0068*/ 	.word	0x00000000


	//----- nvinfo : EIATTR_REGCOUNT
	.align		4
.L_17:
        /*006c*/ 	.byte	0x04, 0x2f
        /*006e*/ 	.short	(.L_19 - .L_18)
	.align		4
.L_18:
        /*0070*/ 	.word	index@(_Z20matrixMultiplicationPfS_S_i)
        /*0074*/ 	.word	0x0000001e


	//----- nvinfo : EIATTR_FRAME_SIZE
	.align		4
.L_19:
        /*0078*/ 	.byte	0x04, 0x11
        /*007a*/ 	.short	(.L_21 - .L_20)
	.align		4
.L_20:
        /*007c*/ 	.word	index@(_Z20matrixMultiplicationPfS_S_i)
        /*0080*/ 	.word	0x00000000


	//----- nvinfo : EIATTR_MIN_STACK_SIZE
	.align		4
.L_21:
        /*0084*/ 	.byte	0x04, 0x12
        /*0086*/ 	.short	(.L_23 - .L_22)
	.align		4
.L_22:
        /*0088*/ 	.word	index@(_Z20matrixMultiplicationPfS_S_i)
        /*008c*/ 	.word	0x00000000


	//----- nvinfo : EIATTR_MIN_STACK_SIZE
	.align		4
.L_23:
        /*0090*/ 	.byte	0x04, 0x12
        /*0092*/ 	.short	(.L_25 - .L_24)
	.align		4
.L_24:
        /*0094*/ 	.word	index@(_Z5scalePfS_i)
        /*0098*/ 	.word	0x00000000


	//----- nvinfo : EIATTR_MIN_STACK_SIZE
	.align		4
.L_25:
        /*009c*/ 	.byte	0x04, 0x12
        /*009e*/ 	.short	(.L_27 - .L_26)
	.align		4
.L_26:
        /*00a0*/ 	.word	index@(_Z14lowerReductionPfS_ii)
        /*00a4*/ 	.word	0x00000000


	//----- nvinfo : EIATTR_MIN_STACK_SIZE
	.align		4
.L_27:
        /*00a8*/ 	.byte	0x04, 0x12
        /*00aa*/ 	.short	(.L_29 - .L_28)
	.align		4
.L_28:
        /*00ac*/ 	.word	index@(_Z14upperReductionPfS_ii)
        /*00b0*/ 	.word	0x00000000
.L_29:


//--------------------- .nv.compat                --------------------------
	.section	.nv.compat,"",@"SHT_CUDA_COMPAT_INFO"
	.align	4
        /*0000*/ 	.byte	0x02, 0x09, 0x00, 0x00, 0x02, 0x02, 0x01, 0x00, 0x02, 0x05, 0x05, 0x00, 0x03, 0x07, 0x01, 0x01
        /*0010*/ 	.byte	0x02, 0x03, 0x00, 0x00, 0x02, 0x06, 0x01, 0x00, 0x04, 0x0b, 0x08, 0x00, 0x01, 0x00, 0x00, 0x00
        /*0020*/ 	.byte	0x00, 0x00, 0x00, 0x00


//--------------------- .nv.info._Z20matrixMultiplicationPfS_S_i --------------------------
	.section	.nv.info._Z20matrixMultiplicationPfS_S_i,"",@"SHT_CUDA_INFO"
	.sectionflags	@""
	.align	4


	//----- nvinfo : EIATTR_CUDA_API_VERSION
	.align		4
        /*0000*/ 	.byte	0x04, 0x37
        /*0002*/ 	.short	(.L_31 - .L_30)
.L_30:
        /*0004*/ 	.word	0x00000082


	//----- nvinfo : EIATTR_KPARAM_INFO
	.align		4
.L_31:
        /*0008*/ 	.byte	0x04, 0x17
        /*000a*/ 	.short	(.L_33 - .L_32)
.L_32:
        /*000c*/ 	.word	0x00000000
        /*0010*/ 	.short	0x0003
        /*0012*/ 	.short	0x0018
        /*0014*/ 	.byte	0x00, 0xf0, 0x11, 0x00


	//----- nvinfo : EIATTR_KPARAM_INFO
	.align		4
.L_33:
        /*0018*/ 	.byte	0x04, 0x17
        /*001a*/ 	.short	(.L_35 - .L_34)
.L_34:
        /*001c*/ 	.word	0x00000000
        /*0020*/ 	.short	0x0002
        /*0022*/ 	.short	0x0010
        /*0024*/ 	.byte	0x00, 0xf5, 0x21, 0x00


	//----- nvinfo : EIATTR_KPARAM_INFO
	.align		4
.L_35:
        /*0028*/ 	.byte	0x04, 0x17
        /*002a*/ 	.short	(.L_37 - .L_36)
.L_36:
        /*002c*/ 	.word	0x00000000
        /*0030*/ 	.short	0x0001
        /*0032*/ 	.short	0x0008
        /*0034*/ 	.byte	0x00, 0xf5, 0x21, 0x00


	//----- nvinfo : EIATTR_KPARAM_INFO
	.align		4
.L_37:
        /*0038*/ 	.byte	0x04, 0x17
        /*003a*/ 	.short	(.L_39 - .L_38)
.L_38:
        /*003c*/ 	.word	0x00000000
        /*0040*/ 	.short	0x0000
        /*0042*/ 	.short	0x0000
        /*0044*/ 	.byte	0x00, 0xf5, 0x21, 0x00


	//----- nvinfo : EIATTR_SPARSE_MMA_MASK
	.align		4
.L_39:
        /*0048*/ 	.byte	0x03, 0x50
        /*004a*/ 	.short	0x0000


	//----- nvinfo : EIATTR_MAXREG_COUNT
	.align		4
        /*004c*/ 	.byte	0x03, 0x1b
        /*004e*/ 	.short	0x00ff


	//----- nvinfo : EIATTR_MERCURY_ISA_VERSION
	.align		4
        /*0050*/ 	.byte	0x03, 0x5f
        /*0052*/ 	.short	0x0101


	//----- nvinfo : EIATTR_VRC_CTA_INIT_COUNT
	.align		4
        /*0054*/ 	.byte	0x02, 0x4a
	.zero		1
	.zero		1


	//----- nvinfo : EIATTR_EXIT_INSTR_OFFSETS
	.align		4
        /*0058*/ 	.byte	0x04, 0x1c
        /*005a*/ 	.short	(.L_41 - .L_40)


	//   ....[0]....
.L_40:
        /*005c*/ 	.word	0x000000c0


	//   ....[1]....
        /*0060*/ 	.word	0x00000a90


	//----- nvinfo : EIATTR_CBANK_PARAM_SIZE
	.align		4
.L_41:
        /*0064*/ 	.byte	0x03, 0x19
        /*0066*/ 	.short	0x001c


	//----- nvinfo : EIATTR_PARAM_CBANK
	.align		4
        /*0068*/ 	.byte	0x04, 0x0a
        /*006a*/ 	.short	(.L_43 - .L_42)
	.align		4
.L_42:
        /*006c*/ 	.word	index@(.nv.constant0._Z20matrixMultiplicationPfS_S_i)
        /*0070*/ 	.short	0x0380
        /*0072*/ 	.short	0x001c


	//----- nvinfo : EIATTR_SW_WAR
	.align		4
.L_43:
        /*0074*/ 	.byte	0x04, 0x36
        /*0076*/ 	.short	(.L_45 - .L_44)
.L_44:
        /*0078*/ 	.word	0x00000008
.L_45:


//--------------------- .nv.info._Z5scalePfS_i    --------------------------
	.section	.nv.info._Z5scalePfS_i,"",@"SHT_CUDA_INFO"
	.sectionflags	@""
	.align	4


	//----- nvinfo : EIATTR_CUDA_API_VERSION
	.align		4
        /*0000*/ 	.byte	0x04, 0x37
        /*0002*/ 	.short	(.L_47 - .L_46)
.L_46:
        /*0004*/ 	.word	0x00000082


	//----- nvinfo : EIATTR_KPARAM_INFO
	.align		4
.L_47:
        /*0008*/ 	.byte	0x04, 0x17
        /*000a*/ 	.short	(.L_49 - .L_48)
.L_48:
        /*000c*/ 	.word	0x00000000
        /*0010*/ 	.short	0x0002
        /*0012*/ 	.short	0x0010
        /*0014*/ 	.byte	0x00, 0xf0, 0x11, 0x00


	//----- nvinfo : EIATTR_KPARAM_INFO
	.align		4
.L_49:
        /*0018*/ 	.byte	0x04, 0x17
        /*001a*/ 	.short	(.L_51 - .L_50)
.L_50:
        /*001c*/ 	.word	0x00000000
        /*0020*/ 	.short	0x0001
        /*0022*/ 	.short	0x0008
        /*0024*/ 	.byte	0x00, 0xf5, 0x21, 0x00


	//----- nvinfo : EIATTR_KPARAM_INFO
	.align		4
.L_51:
        /*0028*/ 	.byte	0x04, 0x17
        /*002a*/ 	.short	(.L_53 - .L_52)
.L_52:
        /*002c*/ 	.word	0x00000000
        /*0030*/ 	.short	0x0000
        /*0032*/ 	.short	0x0000
        /*0034*/ 	.byte	0x00, 0xf5, 0x21, 0x00


	//----- nvinfo : EIATTR_SPARSE_MMA_MASK
	.align		4
.L_53:
        /*0038*/ 	.byte	0x03, 0x50
        /*003a*/ 	.short	0x0000


	//----- nvinfo : EIATTR_MAXREG_COUNT
	.align		4
        /*003c*/ 	.byte	0x03, 0x1b
        /*003e*/ 	.short	0x00ff


	//----- nvinfo : EIATTR_MERCURY_ISA_VERSION
	.align		4
        /*0040*/ 	.byte	0x03, 0x5f
        /*0042*/ 	.short	0x0101


	//----- nvinfo : EIATTR_VRC_CTA_INIT_COUNT
	.align		4
        /*0044*/ 	.byte	0x02, 0x4a
	.zero		1
	.zero		1


	//----- nvinfo : EIATTR_EXIT_INSTR_OFFSETS
	.align		4
        /*0048*/ 	.byte	0x04, 0x1c
        /*004a*/ 	.short	(.L_55 - .L_54)


	//   ....[0]....
.L_54:
        /*004c*/ 	.word	0x000000c0


	//   ....[1]....
        /*0050*/ 	.word	0x00000380


	//----- nvinfo : EIATTR_CRS_STACK_SIZE
	.align		4
.L_55:
        /*0054*/ 	.byte	0x04, 0x1e
        /*0056*/ 	.short	(.L_57 - .L_56)
.L_56:
        /*0058*/ 	.word	0x00000000


	//----- nvinfo : EIATTR_CBANK_PARAM_SIZE
	.align		4
.L_57:
        /*005c*/ 	.byte	0x03, 0x19
        /*005e*/ 	.short	0x0014


	//----- nvinfo : EIATTR_PARAM_CBANK
	.align		4
        /*0060*/ 	.byte	0x04, 0x0a
        /*0062*/ 	.short	(.L_59 - .L_58)
	.align		4
.L_58:
        /*0064*/ 	.word	index@(.nv.constant0._Z5scalePfS_i)
        /*0068*/ 	.short	0x0380
        /*006a*/ 	.short	0x0014


	//----- nvinfo : EIATTR_SW_WAR
	.align		4
.L_59:
        /*006c*/ 	.byte	0x04, 0x36
        /*006e*/ 	.short	(.L_61 - .L_60)
.L_60:
        /*0070*/ 	.word	0x00000008
.L_61:


//--------------------- .nv.info._Z14lowerReductionPfS_ii --------------------------
	.section	.nv.info._Z14lowerReductionPfS_ii,"",@"SHT_CUDA_INFO"
	.sectionflags	@""
	.align	4


	//----- nvinfo : EIATTR_CUDA_API_VERSION
	.align		4
        /*0000*/ 	.byte	0x04, 0x37
        /*0002*/ 	.short	(.L_63 - .L_62)
.L_62:
        /*0004*/ 	.word	0x00000082


	//----- nvinfo : EIATTR_KPARAM_INFO
	.align		4
.L_63:
        /*0008*/ 	.byte	0x04, 0x17
        /*000a*/ 	.short	(.L_65 - .L_64)
.L_64:
        /*000c*/ 	.word	0x00000000
        /*0010*/ 	.short	0x0003
        /*0012*/ 	.short	0x0014
        /*0014*/ 	.byte	0x00, 0xf0, 0x11, 0x00


	//----- nvinfo : EIATTR_KPARAM_INFO
	.align		4
.L_65:
        /*0018*/ 	.byte	0x04, 0x17
        /*001a*/ 	.short	(.L_67 - .L_66)
.L_66:
        /*001c*/ 	.word	0x00000000
        /*0020*/ 	.short	0x0002
        /*0022*/ 	.short	0x0010
        /*0024*/ 	.byte	0x00, 0xf0, 0x11, 0x00


	//----- nvinfo : EIATTR_KPARAM_INFO
	.align		4
.L_67:
        /*0028*/ 	.byte	0x04, 0x17
        /*002a*/ 	.short	(.L_69 - .L_68)
.L_68:
        /*002c*/ 	.word	0x00000000
        /*0030*/ 	.short	0x0001
        /*0032*/ 	.short	0x0008
        /*0034*/ 	.byte	0x00, 0xf5, 0x21, 0x00


	//----- nvinfo : EIATTR_KPARAM_INFO
	.align		4
.L_69:
        /*0038*/ 	.byte	0x04, 0x17
        /*003a*/ 	.short	(.L_71 - .L_70)
.L_70:
        /*003c*/ 	.word	0x00000000
        /*0040*/ 	.short	0x0000
        /*0042*/ 	.short	0x0000
        /*0044*/ 	.byte	0x00, 0xf5, 0x21, 0x00


	//----- nvinfo : EIATTR_SPARSE_MMA_MASK
	.align		4
.L_71:
        /*0048*/ 	.byte	0x03, 0x50
        /*004a*/ 	.short	0x0000


	//----- nvinfo : EIATTR_MAXREG_COUNT
	.align		4
        /*004c*/ 	.byte	0x03, 0x1b
        /*004e*/ 	.short	0x00ff


	//----- nvinfo : EIATTR_MERCURY_ISA_VERSION
	.align		4
        /*0050*/ 	.byte	0x03, 0x5f
        /*0052*/ 	.short	0x0101


	//----- nvinfo : EIATTR_VRC_CTA_INIT_COUNT
	.align		4
        /*0054*/ 	.byte	0x02, 0x4a
	.zero		1
	.zero		1


	//----- nvinfo : EIATTR_EXIT_INSTR_OFFSETS
	.align		4
        /*0058*/ 	.byte	0x04, 0x1c
        /*005a*/ 	.short	(.L_73 - .L_72)


	//   ....[0]....
.L_72:
        /*005c*/ 	.word	0x000000d0


	//   ....[1]....
        /*0060*/ 	.word	0x000002e0


	//   ....[2]....
        /*0064*/ 	.word	0x00000360


	//----- nvinfo : EIATTR_CRS_STACK_SIZE
	.align		4
.L_73:
        /*0068*/ 	.byte	0x04, 0x1e
        /*006a*/ 	.short	(.L_75 - .L_74)
.L_74:
        /*006c*/ 	.word	0x00000000


	//----- nvinfo : EIATTR_CBANK_PARAM_SIZE
	.align		4
.L_75:
        /*0070*/ 	.byte	0x03, 0x19
        /*0072*/ 	.short	0x0018


	//----- nvinfo : EIATTR_PARAM_CBANK
	.align		4
        /*0074*/ 	.byte	0x04, 0x0a
        /*0076*/ 	.short	(.L_77 - .L_76)
	.align		4
.L_76:
        /*0078*/ 	.word	index@(.nv.constant0._Z14lowerReductionPfS_ii)
        /*007c*/ 	.short	0x0380
        /*007e*/ 	.short	0x0018


	//----- nvinfo : EIATTR_SW_WAR
	.align		4
.L_77:
        /*0080*/ 	.byte	0x04, 0x36
        /*0082*/ 	.short	(.L_79 - .L_78)
.L_78:
        /*0084*/ 	.word	0x00000008
.L_79:


//--------------------- .nv.info._Z14upperReductionPfS_ii --------------------------
	.section	.nv.info._Z14upperReductionPfS_ii,"",@"SHT_CUDA_INFO"
	.sectionflags	@""
	.align	4


	//----- nvinfo : EIATTR_CUDA_API_VERSION
	.align		4
        /*0000*/ 	.byte	0x04, 0x37
        /*0002*/ 	.short	(.L_81 - .L_80)
.L_80:
        /*0004*/ 	.word	0x00000082


	//----- nvinfo : EIATTR_KPARAM_INFO
	.align		4
.L_81:
        /*0008*/ 	.byte	0x04, 0x17
        /*000a*/ 	.short	(.L_83 - .L_82)
.L_82:
        /*000c*/ 	.word	0x00000000
        /*0010*/ 	.short	0x0003
        /*0012*/ 	.short	0x0014
        /*0014*/ 	.byte	0x00, 0xf0, 0x11, 0x00


	//----- nvinfo : EIATTR_KPARAM_INFO
	.align		4
.L_83:
        /*0018*/ 	.byte	0x04, 0x17
        /*001a*/ 	.short	(.L_85 - .L_84)
.L_84:
        /*001c*/ 	.word	0x00000000
        /*0020*/ 	.short	0x0002
        /*0022*/ 	.short	0x0010
        /*0024*/ 	.byte	0x00, 0xf0, 0x11, 0x00


	//----- nvinfo : EIATTR_KPARAM_INFO
	.align		4
.L_85:
        /*0028*/ 	.byte	0x04, 0x17
        /*002a*/ 	.short	(.L_87 - .L_86)
.L_86:
        /*002c*/ 	.word	0x00000000
        /*0030*/ 	.short	0x0001
        /*0032*/ 	.short	0x0008
        /*0034*/ 	.byte	0x00, 0xf5, 0x21, 0x00


	//----- nvinfo : EIATTR_KPARAM_INFO
	.align		4
.L_87:
        /*0038*/ 	.byte	0x04, 0x17
        /*003a*/ 	.short	(.L_89 - .L_88)
.L_88:
        /*003c*/ 	.word	0x00000000
        /*0040*/ 	.short	0x0000
        /*0042*/ 	.short	0x0000
        /*0044*/ 	.byte	0x00, 0xf5, 0x21, 0x00


	//----- nvinfo : EIATTR_SPARSE_MMA_MASK
	.align		4
.L_89:
        /*0048*/ 	.byte	0x03, 0x50
        /*004a*/ 	.short	0x0000


	//----- nvinfo : EIATTR_MAXREG_COUNT
	.align		4
        /*004c*/ 	.byte	0x03, 0x1b
        /*004e*/ 	.short	0x00ff


	//----- nvinfo : EIATTR_MERCURY_ISA_VERSION
	.align		4
        /*0050*/ 	.byte	0x03, 0x5f
        /*0052*/ 	.short	0x0101


	//----- nvinfo : EIATTR_VRC_CTA_INIT_COUNT
	.align		4
        /*0054*/ 	.byte	0x02, 0x4a
	.zero		1
	.zero		1


	//----- nvinfo : EIATTR_EXIT_INSTR_OFFSETS
	.align		4
        /*0058*/ 	.byte	0x04, 0x1c
        /*005a*/ 	.short	(.L_91 - .L_90)


	//   ....[0]....
.L_90:
        /*005c*/ 	.word	0x000000d0


	//   ....[1]....
        /*0060*/ 	.word	0x000002e0


	//   ....[2]....
        /*0064*/ 	.word	0x00000360


	//----- nvinfo : EIATTR_CRS_STACK_SIZE
	.align		4
.L_91:
        /*0068*/ 	.byte	0x04, 0x1e
        /*006a*/ 	.short	(.L_93 - .L_92)
.L_92:
        /*006c*/ 	.word	0x00000000


	//----- nvinfo : EIATTR_CBANK_PARAM_SIZE
	.align		4
.L_93:
        /*0070*/ 	.byte	0x03, 0x19
        /*0072*/ 	.short	0x0018


	//----- nvinfo : EIATTR_PARAM_CBANK
	.align		4
        /*0074*/ 	.byte	0x04, 0x0a
        /*0076*/ 	.short	(.L_95 - .L_94)
	.align		4
.L_94:
        /*0078*/ 	.word	index@(.nv.constant0._Z14upperReductionPfS_ii)
        /*007c*/ 	.short	0x0380
        /*007e*/ 	.short	0x0018


	//----- nvinfo : EIATTR_SW_WAR
	.align		4
.L_95:
        /*0080*/ 	.byte	0x04, 0x36
        /*0082*/ 	.short	(.L_97 - .L_96)
.L_96:
        /*0084*/ 	.word	0x00000008
.L_97:


//--------------------- .nv.callgraph             --------------------------
	.section	.nv.callgraph,"",@"SHT_CUDA_CALLGRAPH"
	.align	4
	.sectionentsize	8
	.align		4
        /*0000*/ 	.word	0x00000000
	.align		4
        /*0004*/ 	.word	0xffffffff
	.align		4
        /*0008*/ 	.word	0x00000000
	.align		4
        /*000c*/ 	.word	0xfffffffe
	.align		4
        /*0010*/ 	.word	0x00000000
	.align		4
        /*0014*/ 	.word	0xfffffffd
	.align		4
        /*0018*/ 	.word	0x00000000
	.align		4
        /*001c*/ 	.word	0xfffffffc


//--------------------- .text._Z20matrixMultiplicationPfS_S_i --------------------------
	.section	.text._Z20matrixMultiplicationPfS_S_i,"ax",@progbits
	.align	128
        .global         _Z20matrixMultiplicationPfS_S_i
        .type           _Z20matrixMultiplicationPfS_S_i,@function
        .size           _Z20matrixMultiplicationPfS_S_i,(.L_x_52 - _Z20matrixMultiplicationPfS_S_i)
        .other          _Z20matrixMultiplicationPfS_S_i,@"STO_CUDA_ENTRY STV_DEFAULT"
_Z20matrixMultiplicationPfS_S_i:
.text._Z20matrixMultiplicationPfS_S_i:
[----:B------:R-:W-:Y:S01]  /*0000*/  LDC R1, c[0x0][0x37c] ;  /* 0x0000df00ff017b82 */ /* 0x000fe20000000800 */
[----:B------:R-:W0:Y:S07]  /*0010*/  S2R R0, SR_TID.Y ;  /* 0x0000000000007919 */ /* 0x000e2e0000002200 */
[----:B------:R-:W0:Y:S01]  /*0020*/  S2UR UR4, SR_CTAID.Y ;  /* 0x00000000000479c3 */ /* 0x000e220000002600 */
[----:B------:R-:W1:Y:S01]  /*0030*/  LDCU UR20, c[0x0][0x398] ;  /* 0x00007300ff1477ac */ /* 0x000e620008000800 */
[----:B------:R-:W2:Y:S06]  /*0040*/  S2R R3, SR_TID.X ;  /* 0x0000000000037919 */ /* 0x000eac0000002100 */
[----:B------:R-:W0:Y:S08]  /*0050*/  LDC R13, c[0x0][0x364] ;  /* 0x0000d900ff0d7b82 */ /* 0x000e300000000800 */
[----:B------:R-:W2:Y:S08]  /*0060*/  S2UR UR5, SR_CTAID.X ;  /* 0x00000000000579c3 */ /* 0x000eb00000002500 */
[----:B------:R-:W2:Y:S01]  /*0070*/  LDC R2, c[0x0][0x360] ;  /* 0x0000d800ff027b82 */ /* 0x000ea20000000800 */
[----:B0-----:R-:W-:-:S02]  /*0080*/  IMAD R13, R13, UR4, R0 ;  /* 0x000000040d0d7c24 */ /* 0x001fc4000f8e0200 */
[----:B--2---:R-:W-:-:S05]  /*0090*/  IMAD R0, R2, UR5, R3 ;  /* 0x0000000502007c24 */ /* 0x004fca000f8e0203 */
[----:B------:R-:W-:-:S04]  /*00a0*/  VIMNMX R2, PT, PT, R13, R0, !PT ;  /* 0x000000000d027248 */ /* 0x000fc80007fe0100 */
[----:B-1----:R-:W-:-:S13]  /*00b0*/  ISETP.GE.AND P0, PT, R2, UR20, PT ;  /* 0x0000001402007c0c */ /* 0x002fda000bf06270 */
[----:B------:R-:W-:Y:S05]  /*00c0*/  @P0 EXIT ;  /* 0x000000000000094d */ /* 0x000fea0003800000 */
[----:B------:R-:W-:Y:S01]  /*00d0*/  UISETP.GE.U32.AND UP0, UPT, UR20, 0x8, UPT ;  /* 0x000000081400788c */ /* 0x000fe2000bf06070 */
[----:B------:R-:W-:Y:S02]  /*00e0*/  HFMA2 R12, -RZ, RZ, 0, 0 ;  /* 0x00000000ff0c7431 */ /* 0x000fe400000001ff */
[----:B------:R-:W-:Y:S01]  /*00f0*/  IMAD R13, R13, UR20, RZ ;  /* 0x000000140d0d7c24 */ /* 0x000fe2000f8e02ff */
[----:B------:R-:W-:Y:S01]  /*0100*/  UMOV UR4, URZ ;  /* 0x000000ff00047c82 */ /* 0x000fe20008000000 */
[----:B------:R-:W0:Y:S04]  /*0110*/  LDCU.64 UR18, c[0x0][0x358] ;  /* 0x00006b00ff1277ac */ /* 0x000e280008000a00 */
[----:B------:R-:W-:Y:S05]  /*0120*/  BRA.U !UP0, `(.L_x_0) ;  /* 0x0000000508047547 */ /* 0x000fea000b800000 */
[----:B------:R-:W1:Y:S01]  /*0130*/  LDCU.128 UR24, c[0x0][0x380] ;  /* 0x00007000ff1877ac */ /* 0x000e620008000c00 */
[----:B------:R-:W-:Y:S02]  /*0140*/  MOV R12, RZ ;  /* 0x000000ff000c7202 */ /* 0x000fe40000000f00 */
[----:B------:R-:W-:Y:S01]  /*0150*/  MOV R14, R0 ;  /* 0x00000000000e7202 */ /* 0x000fe20000000f00 */
[----:B------:R-:W-:-:S04]  /*0160*/  ULOP3.LUT UR4, UR20, 0x7ffffff8, URZ, 0xc0, !UPT ;  /* 0x7ffffff814047892 */ /* 0x000fc8000f8ec0ff */
[----:B------:R-:W-:Y:S01]  /*0170*/  UIADD3 UR5, UPT, UPT, -UR4, URZ, URZ ;  /* 0x000000ff04057290 */ /* 0x000fe2000fffe1ff */
[----:B-1----:R-:W-:Y:S01]  /*0180*/  MOV R2, UR24 ;  /* 0x0000001800027c02 */ /* 0x002fe20008000f00 */
[----:B------:R-:W-:Y:S01]  /*0190*/  UIMAD.WIDE UR6, UR20, 0x8, UR26 ;  /* 0x00000008140678a5 */ /* 0x000fe2000f8e021a */
[----:B------:R-:W-:Y:S01]  /*01a0*/  MOV R3, UR25 ;  /* 0x0000001900037c02 */ /* 0x000fe20008000f00 */
[----:B------:R-:W-:Y:S02]  /*01b0*/  UIMAD.WIDE UR8, UR20, 0xc, UR26 ;  /* 0x0000000c140878a5 */ /* 0x000fe4000f8e021a */
[----:B------:R-:W-:Y:S01]  /*01c0*/  UIMAD.WIDE UR10, UR20, 0x10, UR26 ;  /* 0x00000010140a78a5 */ /* 0x000fe2000f8e021a */
[----:B------:R-:W-:Y:S01]  /*01d0*/  IMAD.WIDE.U32 R2, R13, 0x4, R2 ;  /* 0x000000040d027825 */ /* 0x000fe200078e0002 */
[----:B------:R-:W-:Y:S02]  /*01e0*/  UIMAD.WIDE UR12, UR20, 0x14, UR26 ;  /* 0x00000014140c78a5 */ /* 0x000fe4000f8e021a */
[----:B------:R-:W-:Y:S01]  /*01f0*/  UIMAD.WIDE UR14, UR20, 0x18, UR26 ;  /* 0x00000018140e78a5 */ /* 0x000fe2000f8e021a */
[----:B------:R-:W-:Y:S01]  /*0200*/  IADD3 R2, P0, PT, R2, 0x10, RZ ;  /* 0x0000001002027810 */ /* 0x000fe20007f1e0ff */
[----:B------:R-:W-:-:S03]  /*0210*/  UIMAD.WIDE UR16, UR20, 0x1c, UR26 ;  /* 0x0000001c141078a5 */ /* 0x000fc6000f8e021a */
[----:B------:R-:W-:-:S09]  /*0220*/  IADD3.X R3, PT, PT, RZ, R3, RZ, P0, !PT ;  /* 0x00000003ff037210 */ /* 0x000fd200007fe4ff */
.L_x_1:
[----:B------:R-:W-:Y:S01]  /*0230*/  UIMAD.WIDE UR22, UR20, 0x4, UR26 ;  /* 0x00000004141678a5 */ /* 0x000fe2000f8e021a */
[----:B------:R-:W-:Y:S02]  /*0240*/  IMAD.MOV.U32 R23, RZ, RZ, 0x4 ;  /* 0x00000004ff177424 */ /* 0x000fe400078e00ff */
[----:B------:R-:W-:Y:S01]  /*0250*/  HFMA2 R11, -RZ, RZ, 0, 2.384185791015625e-07 ;  /* 0x00000004ff0b7431 */ /* 0x000fe200000001ff */
[----:B------:R-:W-:Y:S01]  /*0260*/  MOV R25, 0x4 ;  /* 0x0000000400197802 */ /* 0x000fe20000000f00 */
[----:B0-----:R-:W2:Y:S01]  /*0270*/  LDG.E R21, desc[UR18][R2.64+-0x10] ;  /* 0xfffff01202157981 */ /* 0x001ea2000c1e1900 */
[C---:B------:R-:W-:Y:S01]  /*0280*/  IMAD.WIDE R22, R14.reuse, R23, UR26 ;  /* 0x0000001a0e167e25 */ /* 0x040fe2000f8e0217 */
[----:B------:R-:W-:Y:S02]  /*0290*/  MOV R8, UR22 ;  /* 0x0000001600087c02 */ /* 0x000fe40008000f00 */
[----:B------:R-:W-:Y:S01]  /*02a0*/  MOV R9, UR23 ;  /* 0x0000001700097c02 */ /* 0x000fe20008000f00 */
[----:B------:R-:W3:Y:S02]  /*02b0*/  LDG.E R19, desc[UR18][R2.64+-0xc] ;  /* 0xfffff41202137981 */ /* 0x000ee4000c1e1900 */
[----:B------:R-:W-:-:S02]  /*02c0*/  IMAD.WIDE R8, R14, 0x4, R8 ;  /* 0x000000040e087825 */ /* 0x000fc400078e0208 */
[----:B------:R-:W2:Y:S01]  /*02d0*/  LDG.E R22, desc[UR18][R22.64] ;  /* 0x0000001216167981 */ /* 0x000ea2000c1e1900 */
[----:B------:R-:W-:Y:S01]  /*02e0*/  MOV R5, 0x4 ;  /* 0x0000000400057802 */ /* 0x000fe20000000f00 */
[C---:B------:R-:W-:Y:S02]  /*02f0*/  IMAD.WIDE R24, R14.reuse, R25, UR6 ;  /* 0x000000060e187e25 */ /* 0x040fe4000f8e0219 */
[----:B------:R0:W3:Y:S02]  /*0300*/  LDG.E R20, desc[UR18][R8.64] ;  /* 0x0000001208147981 */ /* 0x0000e4000c1e1900 */
[----:B------:R-:W-:Y:S02]  /*0310*/  IMAD.WIDE R10, R14, R11, UR8 ;  /* 0x000000080e0a7e25 */ /* 0x000fe4000f8e020b */
[----:B------:R-:W4:Y:S04]  /*0320*/  LDG.E R18, desc[UR18][R24.64] ;  /* 0x0000001218127981 */ /* 0x000f28000c1e1900 */
[----:B------:R-:W4:Y:S01]  /*0330*/  LDG.E R17, desc[UR18][R2.64+-0x8] ;  /* 0xfffff81202117981 */ /* 0x000f22000c1e1900 */
[----:B0-----:R-:W-:-:S02]  /*0340*/  HFMA2 R9, -RZ, RZ, 0, 2.384185791015625e-07 ;  /* 0x00000004ff097431 */ /* 0x001fc400000001ff */
[----:B------:R-:W-:Y:S01]  /*0350*/  IMAD.MOV.U32 R7, RZ, RZ, 0x4 ;  /* 0x00000004ff077424 */ /* 0x000fe200078e00ff */
[----:B------:R0:W5:Y:S01]  /*0360*/  LDG.E R16, desc[UR18][R10.64] ;  /* 0x000000120a107981 */ /* 0x000162000c1e1900 */
[----:B------:R-:W-:-:S03]  /*0370*/  IMAD.WIDE R4, R14, R5, UR10 ;  /* 0x0000000a0e047e25 */ /* 0x000fc6000f8e0205 */
[----:B------:R-:W5:Y:S01]  /*0380*/  LDG.E R15, desc[UR18][R2.64+-0x4] ;  /* 0xfffffc12020f7981 */ /* 0x000f62000c1e1900 */
[C---:B------:R-:W-:Y:S01]  /*0390*/  IMAD.WIDE R6, R14.reuse, R7, UR12 ;  /* 0x0000000c0e067e25 */ /* 0x040fe2000f8e0207 */
[----:B------:R-:W-:Y:S02]  /*03a0*/  MOV R27, 0x4 ;  /* 0x00000004001b7802 */ /* 0x000fe40000000f00 */
[----:B------:R1:W5:Y:S01]  /*03b0*/  LDG.E R4, desc[UR18][R4.64] ;  /* 0x0000001204047981 */ /* 0x000362000c1e1900 */
[----:B------:R-:W-:-:S03]  /*03c0*/  IMAD.WIDE R8, R14, R9, UR14 ;  /* 0x0000000e0e087e25 */ /* 0x000fc6000f8e0209 */
[----:B------:R-:W5:Y:S01]  /*03d0*/  LDG.E R23, desc[UR18][R2.64] ;  /* 0x0000001202177981 */ /* 0x000f62000c1e1900 */
[----:B0-----:R-:W-:-:S03]  /*03e0*/  IMAD.WIDE R10, R14, R27, UR16 ;  /* 0x000000100e0a7e25 */ /* 0x001fc6000f8e021b */
[----:B------:R-:W5:Y:S04]  /*03f0*/  LDG.E R7, desc[UR18][R6.64] ;  /* 0x0000001206077981 */ /* 0x000f68000c1e1900 */
[----:B------:R-:W5:Y:S04]  /*0400*/  LDG.E R24, desc[UR18][R2.64+0x4] ;  /* 0x0000041202187981 */ /* 0x000f68000c1e1900 */
[----:B------:R-:W5:Y:S04]  /*0410*/  LDG.E R8, desc[UR18][R8.64] ;  /* 0x0000001208087981 */ /* 0x000f68000c1e1900 */
[----:B------:R-:W5:Y:S04]  /*0420*/  LDG.E R25, desc[UR18][R2.64+0x8] ;  /* 0x0000081202197981 */ /* 0x000f68000c1e1900 */
[----:B------:R-:W5:Y:S04]  /*0430*/  LDG.E R10, desc[UR18][R10.64] ;  /* 0x000000120a0a7981 */ /* 0x000f68000c1e1900 */
[----:B------:R0:W5:Y:S01]  /*0440*/  LDG.E R27, desc[UR18][R2.64+0xc] ;  /* 0x00000c12021b7981 */ /* 0x000162000c1e1900 */
[----:B------:R-:W-:-:S04]  /*0450*/  UIADD3 UR5, UPT, UPT, UR5, 0x8, URZ ;  /* 0x0000000805057890 */ /* 0x000fc8000fffe0ff */
[----:B------:R-:W-:Y:S01]  /*0460*/  UISETP.NE.AND UP0, UPT, UR5, URZ, UPT ;  /* 0x000000ff0500728c */ /* 0x000fe2000bf05270 */
[----:B-1----:R-:W-:Y:S02]  /*0470*/  MOV R5, UR20 ;  /* 0x0000001400057c02 */ /* 0x002fe40008000f00 */
[----:B0-----:R-:W-:Y:S02]  /*0480*/  IADD3 R2, P0, PT, R2, 0x20, RZ ;  /* 0x0000002002027810 */ /* 0x001fe40007f1e0ff */
[----:B------:R-:W-:Y:S02]  /*0490*/  LEA R14, R5, R14, 0x3 ;  /* 0x0000000e050e7211 */ /* 0x000fe400078e18ff */
[----:B------:R-:W-:Y:S01]  /*04a0*/  IADD3.X R3, PT, PT, RZ, R3, RZ, P0, !PT ;  /* 0x00000003ff037210 */ /* 0x000fe200007fe4ff */
[----:B--2---:R-:W-:-:S04]  /*04b0*/  FFMA R22, R21, R22, R12 ;  /* 0x0000001615167223 */ /* 0x004fc8000000000c */
[----:B---3--:R-:W-:-:S04]  /*04c0*/  FFMA R20, R19, R20, R22 ;  /* 0x0000001413147223 */ /* 0x008fc80000000016 */
[----:B----4-:R-:W-:-:S04]  /*04d0*/  FFMA R18, R17, R18, R20 ;  /* 0x0000001211127223 */ /* 0x010fc80000000014 */
[----:B-----5:R-:W-:-:S04]  /*04e0*/  FFMA R16, R15, R16, R18 ;  /* 0x000000100f107223 */ /* 0x020fc80000000012 */
[----:B------:R-:W-:-:S04]  /*04f0*/  FFMA R23, R23, R4, R16 ;  /* 0x0000000417177223 */ /* 0x000fc80000000010 */
[----:B------:R-:W-:-:S04]  /*0500*/  FFMA R24, R24, R7, R23 ;  /* 0x0000000718187223 */ /* 0x000fc80000000017 */
[----:B------:R-:W-:-:S04]  /*0510*/  FFMA R8, R25, R8, R24 ;  /* 0x0000000819087223 */ /* 0x000fc80000000018 */
[----:B------:R-:W-:Y:S01]  /*0520*/  FFMA R12, R27, R10, R8 ;  /* 0x0000000a1b0c7223 */ /* 0x000fe20000000008 */
[----:B------:R-:W-:Y:S06]  /*0530*/  BRA.U UP0, `(.L_x_1) ;  /* 0xfffffffd003c7547 */ /* 0x000fec000b83ffff */
.L_x_0:
[----:B------:R-:W-:-:S04]  /*0540*/  ULOP3.LUT UR6, UR20, 0x7, URZ, 0xc0, !UPT ;  /* 0x0000000714067892 */ /* 0x000fc8000f8ec0ff */
[----:B------:R-:W-:-:S09]  /*0550*/  UISETP.NE.AND UP0, UPT, UR6, URZ, UPT ;  /* 0x000000ff0600728c */ /* 0x000fd2000bf05270 */
[----:B------:R-:W-:Y:S05]  /*0560*/  BRA.U !UP0, `(.L_x_2) ;  /* 0x0000000508387547 */ /* 0x000fea000b800000 */
[----:B------:R-:W-:Y:S02]  /*0570*/  UISETP.GE.U32.AND UP0, UPT, UR6, 0x4, UPT ;  /* 0x000000040600788c */ /* 0x000fe4000bf06070 */
[----:B------:R-:W-:-:S04]  /*0580*/  ULOP3.LUT UR5, UR20, 0x3, URZ, 0xc0, !UPT ;  /* 0x0000000314057892 */ /* 0x000fc8000f8ec0ff */
[----:B------:R-:W-:-:S03]  /*0590*/  UISETP.NE.AND UP1, UPT, UR5, URZ, UPT ;  /* 0x000000ff0500728c */ /* 0x000fc6000bf25270 */
[----:B------:R-:W-:Y:S08]  /*05a0*/  BRA.U !UP0, `(.L_x_3) ;  /* 0x00000001087c7547 */ /* 0x000ff0000b800000 */
[----:B------:R-:W1:Y:S01]  /*05b0*/  LDC.64 R6, c[0x0][0x388] ;  /* 0x0000e200ff067b82 */ /* 0x000e620000000a00 */
[----:B------:R-:W2:Y:S01]  /*05c0*/  LDCU.64 UR6, c[0x0][0x380] ;  /* 0x00007000ff0677ac */ /* 0x000ea20008000a00 */
[----:B------:R-:W-:Y:S01]  /*05d0*/  IMAD.U32 R9, RZ, RZ, UR4 ;  /* 0x00000004ff097e24 */ /* 0x000fe2000f8e00ff */
[C---:B------:R-:W-:Y:S02]  /*05e0*/  IADD3 R3, PT, PT, R13.reuse, UR4, RZ ;  /* 0x000000040d037c10 */ /* 0x040fe4000fffe0ff */
[----:B------:R-:W-:Y:S01]  /*05f0*/  IADD3 R10, P0, PT, R13, UR4, RZ ;  /* 0x000000040d0a7c10 */ /* 0x000fe2000ff1e0ff */
[----:B------:R-:W-:Y:S01]  /*0600*/  IMAD R9, R9, UR20, R0 ;  /* 0x0000001409097c24 */ /* 0x000fe2000f8e0200 */
[----:B------:R-:W-:Y:S01]  /*0610*/  MOV R11, UR20 ;  /* 0x00000014000b7c02 */ /* 0x000fe20008000f00 */
[----:B------:R-:W3:Y:S01]  /*0620*/  LDC.64 R4, c[0x0][0x380] ;  /* 0x0000e000ff047b82 */ /* 0x000ee20000000a00 */
[----:B------:R-:W-:Y:S01]  /*0630*/  MOV R15, UR20 ;  /* 0x00000014000f7c02 */ /* 0x000fe20008000f00 */
[----:B-1----:R-:W-:Y:S01]  /*0640*/  IMAD.WIDE R6, R9, 0x4, R6 ;  /* 0x0000000409067825 */ /* 0x002fe200078e0206 */
[----:B------:R-:W-:-:S05]  /*0650*/  MOV R9, UR20 ;  /* 0x0000001400097c02 */ /* 0x000fca0008000f00 */
[----:B------:R-:W-:Y:S02]  /*0660*/  IMAD.WIDE R8, R9, 0x4, R6 ;  /* 0x0000000409087825 */ /* 0x000fe400078e0206 */
[----:B0-----:R-:W4:Y:S02]  /*0670*/  LDG.E R6, desc[UR18][R6.64] ;  /* 0x0000001206067981 */ /* 0x001f24000c1e1900 */
[----:B---3--:R-:W-:Y:S01]  /*0680*/  IMAD.WIDE.U32 R4, R3, 0x4, R4 ;  /* 0x0000000403047825 */ /* 0x008fe200078e0004 */
[----:B------:R-:W-:Y:S01]  /*0690*/  IADD3.X R3, PT, PT, RZ, RZ, RZ, P0, !PT ;  /* 0x000000ffff037210 */ /* 0x000fe200007fe4ff */
[----:B------:R-:W3:Y:S01]  /*06a0*/  LDG.E R17, desc[UR18][R8.64] ;  /* 0x0000001208117981 */ /* 0x000ee2000c1e1900 */
[----:B--2---:R-:W-:-:S03]  /*06b0*/  LEA R2, P0, R10, UR6, 0x2 ;  /* 0x000000060a027c11 */ /* 0x004fc6000f8010ff */
[----:B------:R-:W4:Y:S01]  /*06c0*/  LDG.E R5, desc[UR18][R4.64] ;  /* 0x0000001204057981 */ /* 0x000f22000c1e1900 */
[----:B------:R-:W-:Y:S01]  /*06d0*/  LEA.HI.X R3, R10, UR7, R3, 0x2, P0 ;  /* 0x000000070a037c11 */ /* 0x000fe200080f1403 */
[----:B------:R-:W-:-:S04]  /*06e0*/  IMAD.WIDE R10, R11, 0x4, R8 ;  /* 0x000000040b0a7825 */ /* 0x000fc800078e0208 */
[----:B------:R-:W3:Y:S01]  /*06f0*/  LDG.E R16, desc[UR18][R2.64+0x4] ;  /* 0x0000041202107981 */ /* 0x000ee2000c1e1900 */
[----:B------:R-:W-:-:S03]  /*0700*/  IMAD.WIDE R14, R15, 0x4, R10 ;  /* 0x000000040f0e7825 */ /* 0x000fc600078e020a */
[----:B------:R-:W2:Y:S04]  /*0710*/  LDG.E R19, desc[UR18][R10.64] ;  /* 0x000000120a137981 */ /* 0x000ea8000c1e1900 */
[----:B------:R-:W2:Y:S04]  /*0720*/  LDG.E R18, desc[UR18][R2.64+0x8] ;  /* 0x0000081202127981 */ /* 0x000ea8000c1e1900 */
[----:B------:R-:W5:Y:S04]  /*0730*/  LDG.E R20, desc[UR18][R2.64+0xc] ;  /* 0x00000c1202147981 */ /* 0x000f68000c1e1900 */
[----:B------:R-:W5:Y:S01]  /*0740*/  LDG.E R14, desc[UR18][R14.64] ;  /* 0x000000120e0e7981 */ /* 0x000f62000c1e1900 */
[----:B------:R-:W-:Y:S01]  /*0750*/  UIADD3 UR4, UPT, UPT, UR4, 0x4, URZ ;  /* 0x0000000404047890 */ /* 0x000fe2000fffe0ff */
[----:B----4-:R-:W-:-:S04]  /*0760*/  FFMA R5, R5, R6, R12 ;  /* 0x0000000605057223 */ /* 0x010fc8000000000c */
[----:B---3--:R-:W-:-:S04]  /*0770*/  FFMA R5, R16, R17, R5 ;  /* 0x0000001110057223 */ /* 0x008fc80000000005 */
[----:B--2---:R-:W-:-:S04]  /*0780*/  FFMA R5, R18, R19, R5 ;  /* 0x0000001312057223 */ /* 0x004fc80000000005 */
[----:B-----5:R-:W-:-:S07]  /*0790*/  FFMA R12, R20, R14, R5 ;  /* 0x0000000e140c7223 */ /* 0x020fce0000000005 */
.L_x_3:
[----:B------:R-:W-:Y:S05]  /*07a0*/  BRA.U !UP1, `(.L_x_2) ;  /* 0x0000000109a87547 */ /* 0x000fea000b800000 */
[----:B------:R-:W-:Y:S01]  /*07b0*/  UISETP.NE.AND UP0, UPT, UR5, 0x1, UPT ;  /* 0x000000010500788c */ /* 0x000fe2000bf05270 */
[----:B------:R-:W-:Y:S01]  /*07c0*/  MOV R7, UR4 ;  /* 0x0000000400077c02 */ /* 0x000fe20008000f00 */
[----:B------:R-:W-:Y:S02]  /*07d0*/  ULOP3.LUT UR5, UR20, 0x1, URZ, 0xc0, !UPT ;  /* 0x0000000114057892 */ /* 0x000fe4000f8ec0ff */
[----:B------:R-:W-:Y:S02]  /*07e0*/  MOV R15, UR20 ;  /* 0x00000014000f7c02 */ /* 0x000fe40008000f00 */
[----:B------:R-:W-:Y:S01]  /*07f0*/  UISETP.NE.U32.AND UP1, UPT, UR5, 0x1, UPT ;  /* 0x000000010500788c */ /* 0x000fe2000bf25070 */
[----:B------:R-:W-:-:S04]  /*0800*/  PLOP3.LUT P1, PT, PT, PT, UP0, 0x80, 0x8 ;  /* 0x000000000008781c */ /* 0x000fc80003f2f008 */
[----:B------:R-:W1:Y:S01]  /*0810*/  @UP0 LDCU.128 UR8, c[0x0][0x380] ;  /* 0x00007000ff0807ac */ /* 0x000e620008000c00 */
[----:B------:R-:W-:Y:S01]  /*0820*/  PLOP3.LUT P0, PT, PT, PT, UP1, 0x80, 0x8 ;  /* 0x000000000008781c */ /* 0x000fe20003f0f018 */
[----:B------:R-:W2:Y:S04]  /*0830*/  @UP0 LDCU.64 UR6, c[0x0][0x380] ;  /* 0x00007000ff0607ac */ /* 0x000ea80008000a00 */
[----:B------:R-:W3:Y:S03]  /*0840*/  @!UP1 LDCU.128 UR12, c[0x0][0x380] ;  /* 0x00007000ff0c97ac */ /* 0x000ee60008000c00 */
[C---:B------:R-:W-:Y:S02]  /*0850*/  @P1 IADD3 R3, PT, PT, R13.reuse, UR4, RZ ;  /* 0x000000040d031c10 */ /* 0x040fe4000fffe0ff */
[----:B------:R-:W-:Y:S01]  /*0860*/  @P1 IADD3 R6, P2, PT, R13, UR4, RZ ;  /* 0x000000040d061c10 */ /* 0x000fe2000ff5e0ff */
[----:B------:R-:W-:Y:S01]  /*0870*/  @UP0 UIADD3 UR4, UPT, UPT, UR4, 0x2, URZ ;  /* 0x0000000204040890 */ /* 0x000fe2000fffe0ff */
[----:B-1----:R-:W-:Y:S01]  /*0880*/  MOV R11, UR9 ;  /* 0x00000009000b7c02 */ /* 0x002fe20008000f00 */
[----:B------:R-:W-:Y:S01]  /*0890*/  IMAD.U32 R10, RZ, RZ, UR8 ;  /* 0x00000008ff0a7e24 */ /* 0x000fe2000f8e00ff */
[----:B------:R-:W-:-:S02]  /*08a0*/  MOV R4, UR10 ;  /* 0x0000000a00047c02 */ /* 0x000fc40008000f00 */
[----:B------:R-:W-:Y:S01]  /*08b0*/  MOV R5, UR11 ;  /* 0x0000000b00057c02 */ /* 0x000fe20008000f00 */
[----:B------:R-:W-:-:S04]  /*08c0*/  @P1 IMAD.WIDE.U32 R10, R3, 0x4, R10 ;  /* 0x00000004030a1825 */ /* 0x000fc800078e000a */
[----:B------:R-:W-:Y:S01]  /*08d0*/  @P1 IMAD R3, R7, UR20, R0 ;  /* 0x0000001407031c24 */ /* 0x000fe2000f8e0200 */
[----:B------:R-:W-:Y:S01]  /*08e0*/  @P1 IADD3.X R7, PT, PT, RZ, RZ, RZ, P2, !PT ;  /* 0x000000ffff071210 */ /* 0x000fe200017fe4ff */
[----:B------:R-:W-:Y:S01]  /*08f0*/  IMAD.U32 R19, RZ, RZ, UR4 ;  /* 0x00000004ff137e24 */ /* 0x000fe2000f8e00ff */
[C---:B--2---:R-:W-:Y:S01]  /*0900*/  @P1 LEA R2, P2, R6.reuse, UR6, 0x2 ;  /* 0x0000000606021c11 */ /* 0x044fe2000f8410ff */
[----:B------:R-:W-:Y:S01]  /*0910*/  @P1 IMAD.WIDE R4, R3, 0x4, R4 ;  /* 0x0000000403041825 */ /* 0x000fe200078e0204 */
[----:B------:R-:W-:Y:S01]  /*0920*/  @!P0 IADD3 R17, PT, PT, R13, UR4, RZ ;  /* 0x000000040d118c10 */ /* 0x000fe2000fffe0ff */
[----:B0-----:R-:W2:Y:S01]  /*0930*/  @P1 LDG.E R11, desc[UR18][R10.64] ;  /* 0x000000120a0b1981 */ /* 0x001ea2000c1e1900 */
[----:B------:R-:W-:Y:S01]  /*0940*/  @P1 LEA.HI.X R3, R6, UR7, R7, 0x2, P2 ;  /* 0x0000000706031c11 */ /* 0x000fe200090f1407 */
[----:B------:R-:W-:Y:S01]  /*0950*/  @!P0 IMAD R19, R19, UR20, R0 ;  /* 0x0000001413138c24 */ /* 0x000fe2000f8e0200 */
[----:B---3--:R-:W-:Y:S01]  /*0960*/  MOV R6, UR12 ;  /* 0x0000000c00067c02 */ /* 0x008fe20008000f00 */
[----:B------:R-:W-:Y:S01]  /*0970*/  @P1 IMAD.WIDE R14, R15, 0x4, R4 ;  /* 0x000000040f0e1825 */ /* 0x000fe200078e0204 */
[----:B------:R-:W-:Y:S01]  /*0980*/  MOV R7, UR13 ;  /* 0x0000000d00077c02 */ /* 0x000fe20008000f00 */
[----:B------:R-:W2:Y:S01]  /*0990*/  @P1 LDG.E R4, desc[UR18][R4.64] ;  /* 0x0000001204041981 */ /* 0x000ea2000c1e1900 */
[----:B------:R-:W-:-:S02]  /*09a0*/  MOV R8, UR14 ;  /* 0x0000000e00087c02 */ /* 0x000fc40008000f00 */
[----:B------:R-:W-:Y:S01]  /*09b0*/  MOV R9, UR15 ;  /* 0x0000000f00097c02 */ /* 0x000fe20008000f00 */
[----:B------:R-:W-:Y:S01]  /*09c0*/  @!P0 IMAD.WIDE.U32 R6, R17, 0x4, R6 ;  /* 0x0000000411068825 */ /* 0x000fe200078e0006 */
[----:B------:R-:W3:Y:S03]  /*09d0*/  @P1 LDG.E R14, desc[UR18][R14.64] ;  /* 0x000000120e0e1981 */ /* 0x000ee6000c1e1900 */
[----:B------:R-:W-:Y:S01]  /*09e0*/  @!P0 IMAD.WIDE R8, R19, 0x4, R8 ;  /* 0x0000000413088825 */ /* 0x000fe200078e0208 */
[----:B------:R-:W3:Y:S04]  /*09f0*/  @P1 LDG.E R2, desc[UR18][R2.64+0x4] ;  /* 0x0000041202021981 */ /* 0x000ee8000c1e1900 */
[----:B------:R-:W4:Y:S04]  /*0a00*/  @!P0 LDG.E R7, desc[UR18][R6.64] ;  /* 0x0000001206078981 */ /* 0x000f28000c1e1900 */
[----:B------:R-:W4:Y:S01]  /*0a10*/  @!P0 LDG.E R8, desc[UR18][R8.64] ;  /* 0x0000001208088981 */ /* 0x000f22000c1e1900 */
[----:B--2---:R-:W-:-:S04]  /*0a20*/  @P1 FFMA R11, R11, R4, R12 ;  /* 0x000000040b0b1223 */ /* 0x004fc8000000000c */
[----:B---3--:R-:W-:-:S04]  /*0a30*/  @P1 FFMA R12, R2, R14, R11 ;  /* 0x0000000e020c1223 */ /* 0x008fc8000000000b */
[----:B----4-:R-:W-:-:S07]  /*0a40*/  @!P0 FFMA R12, R7, R8, R12 ;  /* 0x00000008070c8223 */ /* 0x010fce000000000c */
.L_x_2:
[----:B------:R-:W1:Y:S01]  /*0a50*/  LDC.64 R2, c[0x0][0x390] ;  /* 0x0000e400ff027b82 */ /* 0x000e620000000a00 */
[----:B------:R-:W-:-:S05]  /*0a60*/  IADD3 R13, PT, PT, R0, R13, RZ ;  /* 0x0000000d000d7210 */ /* 0x000fca0007ffe0ff */
[----:B-1----:R-:W-:-:S05]  /*0a70*/  IMAD.WIDE R2, R13, 0x4, R2 ;  /* 0x000000040d027825 */ /* 0x002fca00078e0202 */
[----:B0-----:R-:W-:Y:S01]  /*0a80*/  STG.E desc[UR18][R2.64], R12 ;  /* 0x0000000c02007986 */ /* 0x001fe2000c101912 */
[----:B------:R-:W-:Y:S05]  /*0a90*/  EXIT ;  /* 0x000000000000794d */ /* 0x000fea0003800000 */
.L_x_4:
[----:B------:R-:W-:-:S00]  /*0aa0*/  BRA `(.L_x_4) ;  /* 0xfffffffc00fc7947 */ /* 0x000fc0000383ffff */
[----:B------:R-:W-:-:S00]  /*0ab0*/  NOP ;  /* 0x0000000000007918 */ /* 0x000fc00000000000 */
        /* <DEDUP_REMOVED lines=12> */
.L_x_52:


//--------------------- .text._Z5scalePfS_i       --------------------------
	.section	.text._Z5scalePfS_i,"ax",@progbits
	.align	128
        .global         _Z5scalePfS_i
        .type           _Z5scalePfS_i,@function
        .size           _Z5scalePfS_i,(.L_x_49 - _Z5scalePfS_i)
        .other          _Z5scalePfS_i,@"STO_CUDA_ENTRY STV_DEFAULT"
_Z5scalePfS_i:
.text._Z5scalePfS_i:
[----:B------:R-:W-:Y:S01]  /*0000*/  LDC R1, c[0x0][0x37c] ;  /* 0x0000df00ff017b82 */ /* 0x000fe20000000800 */
[----:B------:R-:W0:Y:S07]  /*0010*/  S2R R3, SR_TID.X ;  /* 0x0000000000037919 */ /* 0x000e2e0000002100 */
[----:B------:R-:W0:Y:S01]  /*0020*/  S2UR UR4, SR_CTAID.X ;  /* 0x00000000000479c3 */ /* 0x000e220000002500 */
[----:B------:R-:W1:Y:S01]  /*0030*/  LDCU UR6, c[0x0][0x390] ;  /* 0x00007200ff0677ac */ /* 0x000e620008000800 */
[----:B------:R-:W2:Y:S06]  /*0040*/  S2R R5, SR_TID.Y ;  /* 0x0000000000057919 */ /* 0x000eac0000002200 */
[----:B------:R-:W0:Y:S08]  /*0050*/  LDC R8, c[0x0][0x360] ;  /* 0x0000d800ff087b82 */ /* 0x000e300000000800 */
[----:B------:R-:W2:Y:S08]  /*0060*/  S2UR UR5, SR_CTAID.Y ;  /* 0x00000000000579c3 */ /* 0x000eb00000002600 */
[----:B------:R-:W2:Y:S01]  /*0070*/  LDC R0, c[0x0][0x364] ;  /* 0x0000d900ff007b82 */ /* 0x000ea20000000800 */
[----:B0-----:R-:W-:-:S02]  /*0080*/  IMAD R8, R8, UR4, R3 ;  /* 0x0000000408087c24 */ /* 0x001fc4000f8e0203 */
[----:B--2---:R-:W-:-:S05]  /*0090*/  IMAD R3, R0, UR5, R5 ;  /* 0x0000000500037c24 */ /* 0x004fca000f8e0205 */
[----:B------:R-:W-:-:S04]  /*00a0*/  VIMNMX R0, PT, PT, R8, R3, !PT ;  /* 0x0000000308007248 */ /* 0x000fc80007fe0100 */
[----:B-1----:R-:W-:-:S13]  /*00b0*/  ISETP.GE.AND P0, PT, R0, UR6, PT ;  /* 0x0000000600007c0c */ /* 0x002fda000bf06270 */
[----:B------:R-:W-:Y:S05]  /*00c0*/  @P0 EXIT ;  /* 0x000000000000094d */ /* 0x000fea0003800000 */
[----:B------:R-:W0:Y:S01]  /*00d0*/  LDC.64 R4, c[0x0][0x380] ;  /* 0x0000e000ff047b82 */ /* 0x000e220000000a00 */
[----:B------:R-:W1:Y:S01]  /*00e0*/  LDCU.64 UR4, c[0x0][0x358] ;  /* 0x00006b00ff0477ac */ /* 0x000e620008000a00 */
[----:B------:R-:W-:-:S06]  /*00f0*/  IMAD R9, R8, UR6, R8 ;  /* 0x0000000608097c24 */ /* 0x000fcc000f8e0208 */
[----:B------:R-:W2:Y:S01]  /*0100*/  LDC.64 R6, c[0x0][0x388] ;  /* 0x0000e200ff067b82 */ /* 0x000ea20000000a00 */
[----:B------:R-:W-:Y:S02]  /*0110*/  IMAD R8, R8, UR6, R3 ;  /* 0x0000000608087c24 */ /* 0x000fe4000f8e0203 */
[----:B0-----:R-:W-:-:S05]  /*0120*/  IMAD.WIDE R4, R9, 0x4, R4 ;  /* 0x0000000409047825 */ /* 0x001fca00078e0204 */
[----:B-1----:R-:W3:Y:S01]  /*0130*/  LDG.E R9, desc[UR4][R4.64] ;  /* 0x0000000404097981 */ /* 0x002ee2000c1e1900 */
[----:B--2---:R-:W-:-:S05]  /*0140*/  IMAD.WIDE R6, R8, 0x4, R6 ;  /* 0x0000000408067825 */ /* 0x004fca00078e0206 */
[----:B------:R-:W2:Y:S01]  /*0150*/  LDG.E R0, desc[UR4][R6.64] ;  /* 0x0000000406007981 */ /* 0x000ea2000c1e1900 */
[----:B------:R-:W-:Y:S01]  /*0160*/  BSSY.RECONVERGENT B0, `(.L_x_5) ;  /* 0x000000d000007945 */ /* 0x000fe20003800200 */
[----:B---3--:R-:W0:Y:S08]  /*0170*/  MUFU.RCP R2, R9 ;  /* 0x0000000900027308 */ /* 0x008e300000001000 */
[----:B--2---:R-:W1:Y:S01]  /*0180*/  FCHK P0, R0, R9 ;  /* 0x0000000900007302 */ /* 0x004e620000000000 */
[----:B0-----:R-:W-:-:S04]  /*0190*/  FFMA R3, -R9, R2, 1 ;  /* 0x3f80000009037423 */ /* 0x001fc80000000102 */
[----:B------:R-:W-:-:S04]  /*01a0*/  FFMA R3, R2, R3, R2 ;  /* 0x0000000302037223 */ /* 0x000fc80000000002 */
[----:B------:R-:W-:-:S04]  /*01b0*/  FFMA R2, R0, R3, RZ ;  /* 0x0000000300027223 */ /* 0x000fc800000000ff */
[----:B------:R-:W-:-:S04]  /*01c0*/  FFMA R10, -R9, R2, R0 ;  /* 0x00000002090a7223 */ /* 0x000fc80000000100 */
[----:B------:R-:W-:Y:S01]  /*01d0*/  FFMA R11, R3, R10, R2 ;  /* 0x0000000a030b7223 */ /* 0x000fe20000000002 */
[----:B-1----:R-:W-:Y:S06]  /*01e0*/  @!P0 BRA `(.L_x_6) ;  /* 0x0000000000108947 */ /* 0x002fec0003800000 */
[----:B------:R-:W-:Y:S01]  /*01f0*/  IMAD.MOV.U32 R3, RZ, RZ, R9 ;  /* 0x000000ffff037224 */ /* 0x000fe200078e0009 */
[----:B------:R-:W-:-:S07]  /*0200*/  MOV R2, 0x220 ;  /* 0x0000022000027802 */ /* 0x000fce0000000f00 */
[----:B------:R-:W-:Y:S05]  /*0210*/  CALL.REL.NOINC `($__internal_0_$__cuda_sm3x_div_rn_noftz_f32_slowpath) ;  /* 0x00000000005c7944 */ /* 0x000fea0003c00000 */
[----:B------:R-:W-:-:S07]  /*0220*/  IMAD.MOV.U32 R11, RZ, RZ, R0 ;  /* 0x000000ffff0b7224 */ /* 0x000fce00078e0000 */
.L_x_6:
[----:B------:R-:W-:Y:S05]  /*0230*/  BSYNC.RECONVERGENT B0 ;  /* 0x0000000000007941 */ /* 0x000fea0003800200 */
.L_x_5:
[----:B------:R-:W0:Y:S01]  /*0240*/  LDC.64 R2, c[0x0][0x380] ;  /* 0x0000e000ff027b82 */ /* 0x000e220000000a00 */
[----:B------:R1:W-:Y:S04]  /*0250*/  STG.E desc[UR4][R6.64], R11 ;  /* 0x0000000b06007986 */ /* 0x0003e8000c101904 */
[----:B------:R-:W2:Y:S01]  /*0260*/  LDG.E R5, desc[UR4][R4.64] ;  /* 0x0000000404057981 */ /* 0x000ea2000c1e1900 */
[----:B0-----:R-:W-:-:S05]  /*0270*/  IMAD.WIDE R8, R8, 0x4, R2 ;  /* 0x0000000408087825 */ /* 0x001fca00078e0202 */
[----:B------:R-:W3:Y:S01]  /*0280*/  LDG.E R0, desc[UR4][R8.64] ;  /* 0x0000000408007981 */ /* 0x000ee2000c1e1900 */
[----:B------:R-:W-:Y:S01]  /*0290*/  BSSY.RECONVERGENT B0, `(.L_x_7) ;  /* 0x000000d000007945 */ /* 0x000fe20003800200 */
[----:B--2---:R-:W0:Y:S02]  /*02a0*/  MUFU.RCP R2, R5 ;  /* 0x0000000500027308 */ /* 0x004e240000001000 */
[----:B0-----:R-:W-:-:S04]  /*02b0*/  FFMA R3, -R5, R2, 1 ;  /* 0x3f80000005037423 */ /* 0x001fc80000000102 */
[----:B------:R-:W-:Y:S02]  /*02c0*/  FFMA R3, R2, R3, R2 ;  /* 0x0000000302037223 */ /* 0x000fe40000000002 */
[----:B---3--:R-:W0:Y:S02]  /*02d0*/  FCHK P0, R0, R5 ;  /* 0x0000000500007302 */ /* 0x008e240000000000 */
[----:B------:R-:W-:-:S04]  /*02e0*/  FFMA R2, R0, R3, RZ ;  /* 0x0000000300027223 */ /* 0x000fc800000000ff */
[----:B------:R-:W-:-:S04]  /*02f0*/  FFMA R10, -R5, R2, R0 ;  /* 0x00000002050a7223 */ /* 0x000fc80000000100 */
[----:B------:R-:W-:Y:S01]  /*0300*/  FFMA R3, R3, R10, R2 ;  /* 0x0000000a03037223 */ /* 0x000fe20000000002 */
[----:B01----:R-:W-:Y:S06]  /*0310*/  @!P0 BRA `(.L_x_8) ;  /* 0x0000000000108947 */ /* 0x003fec0003800000 */
[----:B------:R-:W-:Y:S01]  /*0320*/  IMAD.MOV.U32 R3, RZ, RZ, R5 ;  /* 0x000000ffff037224 */ /* 0x000fe200078e0005 */
[----:B------:R-:W-:-:S07]  /*0330*/  MOV R2, 0x350 ;  /* 0x0000035000027802 */ /* 0x000fce0000000f00 */
[----:B------:R-:W-:Y:S05]  /*0340*/  CALL.REL.NOINC `($__internal_0_$__cuda_sm3x_div_rn_noftz_f32_slowpath) ;  /* 0x0000000000107944 */ /* 0x000fea0003c00000 */
[----:B------:R-:W-:-:S07]  /*0350*/  IMAD.MOV.U32 R3, RZ, RZ, R0 ;  /* 0x000000ffff037224 */ /* 0x000fce00078e0000 */
.L_x_8:
[----:B------:R-:W-:Y:S05]  /*0360*/  BSYNC.RECONVERGENT B0 ;  /* 0x0000000000007941 */ /* 0x000fea0003800200 */
.L_x_7:
[----:B------:R-:W-:Y:S01]  /*0370*/  STG.E desc[UR4][R8.64], R3 ;  /* 0x0000000308007986 */ /* 0x000fe2000c101904 */
[----:B------:R-:W-:Y:S05]  /*0380*/  EXIT ;  /* 0x000000000000794d */ /* 0x000fea0003800000 */
        .weak           $__internal_0_$__cuda_sm3x_div_rn_noftz_f32_slowpath
        .type           $__internal_0_$__cuda_sm3x_div_rn_noftz_f32_slowpath,@function
        .size           $__internal_0_$__cuda_sm3x_div_rn_noftz_f32_slowpath,(.L_x_49 - $__internal_0_$__cuda_sm3x_div_rn_noftz_f32_slowpath)
$__internal_0_$__cuda_sm3x_div_rn_noftz_f32_slowpath:
[----:B------:R-:W-:Y:S01]  /*0390*/  SHF.R.U32.HI R11, RZ, 0x17, R3 ;  /* 0x00000017ff0b7819 */ /* 0x000fe20000011603 */
[----:B------:R-:W-:Y:S01]  /*03a0*/  BSSY.RECONVERGENT B1, `(.L_x_9) ;  /* 0x0000062000017945 */ /* 0x000fe20003800200 */
[----:B------:R-:W-:Y:S02]  /*03b0*/  SHF.R.U32.HI R10, RZ, 0x17, R0 ;  /* 0x00000017ff0a7819 */ /* 0x000fe40000011600 */
[----:B------:R-:W-:Y:S02]  /*03c0*/  LOP3.LUT R11, R11, 0xff, RZ, 0xc0, !PT ;  /* 0x000000ff0b0b7812 */ /* 0x000fe400078ec0ff */
[----:B------:R-:W-:-:S03]  /*03d0*/  LOP3.LUT R14, R10, 0xff, RZ, 0xc0, !PT ;  /* 0x000000ff0a0e7812 */ /* 0x000fc600078ec0ff */
[----:B------:R-:W-:Y:S02]  /*03e0*/  VIADD R13, R11, 0xffffffff ;  /* 0xffffffff0b0d7836 */ /* 0x000fe40000000000 */
[----:B------:R-:W-:-:S03]  /*03f0*/  VIADD R12, R14, 0xffffffff ;  /* 0xffffffff0e0c7836 */ /* 0x000fc60000000000 */
[----:B------:R-:W-:-:S04]  /*0400*/  ISETP.GT.U32.AND P0, PT, R13, 0xfd, PT ;  /* 0x000000fd0d00780c */ /* 0x000fc80003f04070 */
[----:B------:R-:W-:-:S13]  /*0410*/  ISETP.GT.U32.OR P0, PT, R12, 0xfd, P0 ;  /* 0x000000fd0c00780c */ /* 0x000fda0000704470 */
[----:B------:R-:W-:Y:S01]  /*0420*/  @!P0 IMAD.MOV.U32 R10, RZ, RZ, RZ ;  /* 0x000000ffff0a8224 */ /* 0x000fe200078e00ff */
[----:B------:R-:W-:Y:S06]  /*0430*/  @!P0 BRA `(.L_x_10) ;  /* 0x00000000005c8947 */ /* 0x000fec0003800000 */
[----:B------:R-:W-:Y:S02]  /*0440*/  FSETP.GTU.FTZ.AND P0, PT, |R0|, +INF , PT ;  /* 0x7f8000000000780b */ /* 0x000fe40003f1c200 */
[----:B------:R-:W-:-:S04]  /*0450*/  FSETP.GTU.FTZ.AND P1, PT, |R3|, +INF , PT ;  /* 0x7f8000000300780b */ /* 0x000fc80003f3c200 */
[----:B------:R-:W-:-:S13]  /*0460*/  PLOP3.LUT P0, PT, P0, P1, PT, 0xf8, 0x8f ;  /* 0x00000000008f781c */ /* 0x000fda0000703f70 */
[----:B------:R-:W-:Y:S05]  /*0470*/  @P0 BRA `(.L_x_11) ;  /* 0x00000004004c0947 */ /* 0x000fea0003800000 */
[----:B------:R-:W-:-:S13]  /*0480*/  LOP3.LUT P0, RZ, R3, 0x7fffffff, R0, 0xc8, !PT ;  /* 0x7fffffff03ff7812 */ /* 0x000fda000780c800 */
[----:B------:R-:W-:Y:S05]  /*0490*/  @!P0 BRA `(.L_x_12) ;  /* 0x00000004003c8947 */ /* 0x000fea0003800000 */
[C---:B------:R-:W-:Y:S02]  /*04a0*/  FSETP.NEU.FTZ.AND P2, PT, |R0|.reuse, +INF , PT ;  /* 0x7f8000000000780b */ /* 0x040fe40003f5d200 */
[----:B------:R-:W-:Y:S02]  /*04b0*/  FSETP.NEU.FTZ.AND P1, PT, |R3|, +INF , PT ;  /* 0x7f8000000300780b */ /* 0x000fe40003f3d200 */
[----:B------:R-:W-:-:S11]  /*04c0*/  FSETP.NEU.FTZ.AND P0, PT, |R0|, +INF , PT ;  /* 0x7f8000000000780b */ /* 0x000fd60003f1d200 */
[----:B------:R-:W-:Y:S05]  /*04d0*/  @!P1 BRA !P2, `(.L_x_12) ;  /* 0x00000004002c9947 */ /* 0x000fea0005000000 */
[----:B------:R-:W-:-:S04]  /*04e0*/  LOP3.LUT P2, RZ, R0, 0x7fffffff, RZ, 0xc0, !PT ;  /* 0x7fffffff00ff7812 */ /* 0x000fc8000784c0ff */
[----:B------:R-:W-:-:S13]  /*04f0*/  PLOP3.LUT P1, PT, P1, P2, PT, 0x2f, 0xf2 ;  /* 0x0000000000f2781c */ /* 0x000fda0000f24577 */
[----:B------:R-:W-:Y:S05]  /*0500*/  @P1 BRA `(.L_x_13) ;  /* 0x0000000400181947 */ /* 0x000fea0003800000 */
[----:B------:R-:W-:-:S04]  /*0510*/  LOP3.LUT P1, RZ, R3, 0x7fffffff, RZ, 0xc0, !PT ;  /* 0x7fffffff03ff7812 */ /* 0x000fc8000782c0ff */
[----:B------:R-:W-:-:S13]  /*0520*/  PLOP3.LUT P0, PT, P0, P1, PT, 0x2f, 0xf2 ;  /* 0x0000000000f2781c */ /* 0x000fda0000702577 */
[----:B------:R-:W-:Y:S05]  /*0530*/  @P0 BRA `(.L_x_14) ;  /* 0x0000000400000947 */ /* 0x000fea0003800000 */
[----:B------:R-:W-:Y:S02]  /*0540*/  ISETP.GE.AND P0, PT, R12, RZ, PT ;  /* 0x000000ff0c00720c */ /* 0x000fe40003f06270 */
[----:B------:R-:W-:-:S11]  /*0550*/  ISETP.GE.AND P1, PT, R13, RZ, PT ;  /* 0x000000ff0d00720c */ /* 0x000fd60003f26270 */
[----:B------:R-:W-:Y:S02]  /*0560*/  @P0 IMAD.MOV.U32 R10, RZ, RZ, RZ ;  /* 0x000000ffff0a0224 */ /* 0x000fe400078e00ff */
[----:B------:R-:W-:Y:S01]  /*0570*/  @!P0 FFMA R0, R0, 1.84467440737095516160e+19, RZ ;  /* 0x5f80000000008823 */ /* 0x000fe200000000ff */
[----:B------:R-:W-:Y:S02]  /*0580*/  @!P0 IMAD.MOV.U32 R10, RZ, RZ, -0x40 ;  /* 0xffffffc0ff0a8424 */ /* 0x000fe400078e00ff */
[----:B------:R-:W-:Y:S02]  /*0590*/  @!P1 FFMA R3, R3, 1.84467440737095516160e+19, RZ ;  /* 0x5f80000003039823 */ /* 0x000fe400000000ff */
[----:B------:R-:W-:-:S07]  /*05a0*/  @!P1 VIADD R10, R10, 0x40 ;  /* 0x000000400a0a9836 */ /* 0x000fce0000000000 */
.L_x_10:
[----:B------:R-:W-:Y:S01]  /*05b0*/  LEA R12, R11, 0xc0800000, 0x17 ;  /* 0xc08000000b0c7811 */ /* 0x000fe200078eb8ff */
[----:B------:R-:W-:Y:S04]  /*05c0*/  BSSY.RECONVERGENT B2, `(.L_x_15) ;  /* 0x0000036000027945 */ /* 0x000fe80003800200 */
[----:B------:R-:W-:Y:S02]  /*05d0*/  IMAD.IADD R12, R3, 0x1, -R12 ;  /* 0x00000001030c7824 */ /* 0x000fe400078e0a0c */
[----:B------:R-:W-:Y:S02]  /*05e0*/  VIADD R3, R14, 0xffffff81 ;  /* 0xffffff810e037836 */ /* 0x000fe40000000000 */
[----:B------:R-:W0:Y:S01]  /*05f0*/  MUFU.RCP R13, R12 ;  /* 0x0000000c000d7308 */ /* 0x000e220000001000 */
[----:B------:R-:W-:Y:S01]  /*0600*/  FADD.FTZ R15, -R12, -RZ ;  /* 0x800000ff0c0f7221 */ /* 0x000fe20000010100 */
[C---:B------:R-:W-:Y:S01]  /*0610*/  IMAD R0, R3.reuse, -0x800000, R0 ;  /* 0xff80000003007824 */ /* 0x040fe200078e0200 */
[----:B------:R-:W-:-:S05]  /*0620*/  IADD3 R11, PT, PT, R3, 0x7f, -R11 ;  /* 0x0000007f030b7810 */ /* 0x000fca0007ffe80b */
[----:B------:R-:W-:Y:S02]  /*0630*/  IMAD.IADD R11, R11, 0x1, R10 ;  /* 0x000000010b0b7824 */ /* 0x000fe400078e020a */
[----:B0-----:R-:W-:-:S04]  /*0640*/  FFMA R14, R13, R15, 1 ;  /* 0x3f8000000d0e7423 */ /* 0x001fc8000000000f */
[----:B------:R-:W-:-:S04]  /*0650*/  FFMA R16, R13, R14, R13 ;  /* 0x0000000e0d107223 */ /* 0x000fc8000000000d */
[----:B------:R-:W-:-:S04]  /*0660*/  FFMA R13, R0, R16, RZ ;  /* 0x00000010000d7223 */ /* 0x000fc800000000ff */
[----:B------:R-:W-:-:S04]  /*0670*/  FFMA R14, R15, R13, R0 ;  /* 0x0000000d0f0e7223 */ /* 0x000fc80000000000 */
[----:B------:R-:W-:-:S04]  /*0680*/  FFMA R13, R16, R14, R13 ;  /* 0x0000000e100d7223 */ /* 0x000fc8000000000d */
[----:B------:R-:W-:-:S04]  /*0690*/  FFMA R14, R15, R13, R0 ;  /* 0x0000000d0f0e7223 */ /* 0x000fc80000000000 */
[----:B------:R-:W-:-:S05]  /*06a0*/  FFMA R0, R16, R14, R13 ;  /* 0x0000000e10007223 */ /* 0x000fca000000000d */
[----:B------:R-:W-:-:S04]  /*06b0*/  SHF.R.U32.HI R3, RZ, 0x17, R0 ;  /* 0x00000017ff037819 */ /* 0x000fc80000011600 */
[----:B------:R-:W-:-:S05]  /*06c0*/  LOP3.LUT R3, R3, 0xff, RZ, 0xc0, !PT ;  /* 0x000000ff03037812 */ /* 0x000fca00078ec0ff */
[----:B------:R-:W-:-:S04]  /*06d0*/  IMAD.IADD R15, R3, 0x1, R11 ;  /* 0x00000001030f7824 */ /* 0x000fc800078e020b */
[----:B------:R-:W-:-:S05]  /*06e0*/  VIADD R3, R15, 0xffffffff ;  /* 0xffffffff0f037836 */ /* 0x000fca0000000000 */
[----:B------:R-:W-:-:S13]  /*06f0*/  ISETP.GE.U32.AND P0, PT, R3, 0xfe, PT ;  /* 0x000000fe0300780c */ /* 0x000fda0003f06070 */
[----:B------:R-:W-:Y:S05]  /*0700*/  @!P0 BRA `(.L_x_16) ;  /* 0x0000000000808947 */ /* 0x000fea0003800000 */
[----:B------:R-:W-:-:S13]  /*0710*/  ISETP.GT.AND P0, PT, R15, 0xfe, PT ;  /* 0x000000fe0f00780c */ /* 0x000fda0003f04270 */
[----:B------:R-:W-:Y:S05]  /*0720*/  @P0 BRA `(.L_x_17) ;  /* 0x00000000006c0947 */ /* 0x000fea0003800000 */
[----:B------:R-:W-:-:S13]  /*0730*/  ISETP.GE.AND P0, PT, R15, 0x1, PT ;  /* 0x000000010f00780c */ /* 0x000fda0003f06270 */
[----:B------:R-:W-:Y:S05]  /*0740*/  @P0 BRA `(.L_x_18) ;  /* 0x0000000000740947 */ /* 0x000fea0003800000 */
[----:B------:R-:W-:Y:S02]  /*0750*/  ISETP.GE.AND P0, PT, R15, -0x18, PT ;  /* 0xffffffe80f00780c */ /* 0x000fe40003f06270 */
[----:B------:R-:W-:-:S11]  /*0760*/  LOP3.LUT R0, R0, 0x80000000, RZ, 0xc0, !PT ;  /* 0x8000000000007812 */ /* 0x000fd600078ec0ff */
[----:B------:R-:W-:Y:S05]  /*0770*/  @!P0 BRA `(.L_x_18) ;  /* 0x0000000000688947 */ /* 0x000fea0003800000 */
[CCC-:B------:R-:W-:Y:S01]  /*0780*/  FFMA.RZ R3, R16.reuse, R14.reuse, R13.reuse ;  /* 0x0000000e10037223 */ /* 0x1c0fe2000000c00d */
[C---:B------:R-:W-:Y:S02]  /*0790*/  VIADD R12, R15.reuse, 0x20 ;  /* 0x000000200f0c7836 */ /* 0x040fe40000000000 */
[CCC-:B------:R-:W-:Y:S01]  /*07a0*/  FFMA.RM R10, R16.reuse, R14.reuse, R13.reuse ;  /* 0x0000000e100a7223 */ /* 0x1c0fe2000000400d */
[----:B------:R-:W-:Y:S02]  /*07b0*/  ISETP.NE.AND P2, PT, R15, RZ, PT ;  /* 0x000000ff0f00720c */ /* 0x000fe40003f45270 */
[----:B------:R-:W-:Y:S01]  /*07c0*/  LOP3.LUT R11, R3, 0x7fffff, RZ, 0xc0, !PT ;  /* 0x007fffff030b7812 */ /* 0x000fe200078ec0ff */
[----:B------:R-:W-:Y:S01]  /*07d0*/  FFMA.RP R3, R16, R14, R13 ;  /* 0x0000000e10037223 */ /* 0x000fe2000000800d */
[----:B------:R-:W-:Y:S01]  /*07e0*/  IMAD.MOV R13, RZ, RZ, -R15 ;  /* 0x000000ffff0d7224 */ /* 0x000fe200078e0a0f */
[----:B------:R-:W-:Y:S02]  /*07f0*/  ISETP.NE.AND P1, PT, R15, RZ, PT ;  /* 0x000000ff0f00720c */ /* 0x000fe40003f25270 */
[----:B------:R-:W-:-:S02]  /*0800*/  LOP3.LUT R11, R11, 0x800000, RZ, 0xfc, !PT ;  /* 0x008000000b0b7812 */ /* 0x000fc400078efcff */
[----:B------:R-:W-:Y:S02]  /*0810*/  FSETP.NEU.FTZ.AND P0, PT, R3, R10, PT ;  /* 0x0000000a0300720b */ /* 0x000fe40003f1d000 */
[----:B------:R-:W-:Y:S02]  /*0820*/  SHF.L.U32 R12, R11, R12, RZ ;  /* 0x0000000c0b0c7219 */ /* 0x000fe400000006ff */
[----:B------:R-:W-:Y:S02]  /*0830*/  SEL R10, R13, RZ, P2 ;  /* 0x000000ff0d0a7207 */ /* 0x000fe40001000000 */
[----:B------:R-:W-:Y:S02]  /*0840*/  ISETP.NE.AND P1, PT, R12, RZ, P1 ;  /* 0x000000ff0c00720c */ /* 0x000fe40000f25270 */
[----:B------:R-:W-:Y:S02]  /*0850*/  SHF.R.U32.HI R10, RZ, R10, R11 ;  /* 0x0000000aff0a7219 */ /* 0x000fe4000001160b */
[----:B------:R-:W-:-:S02]  /*0860*/  PLOP3.LUT P0, PT, P0, P1, PT, 0xf8, 0x8f ;  /* 0x00000000008f781c */ /* 0x000fc40000703f70 */
[----:B------:R-:W-:Y:S02]  /*0870*/  SHF.R.U32.HI R12, RZ, 0x1, R10 ;  /* 0x00000001ff0c7819 */ /* 0x000fe4000001160a */
[----:B------:R-:W-:-:S04]  /*0880*/  SEL R3, RZ, 0x1, !P0 ;  /* 0x00000001ff037807 */ /* 0x000fc80004000000 */
[----:B------:R-:W-:-:S04]  /*0890*/  LOP3.LUT R3, R3, 0x1, R12, 0xf8, !PT ;  /* 0x0000000103037812 */ /* 0x000fc800078ef80c */
[----:B------:R-:W-:-:S05]  /*08a0*/  LOP3.LUT R3, R3, R10, RZ, 0xc0, !PT ;  /* 0x0000000a03037212 */ /* 0x000fca00078ec0ff */
[----:B------:R-:W-:-:S05]  /*08b0*/  IMAD.IADD R3, R12, 0x1, R3 ;  /* 0x000000010c037824 */ /* 0x000fca00078e0203 */
[----:B------:R-:W-:Y:S01]  /*08c0*/  LOP3.LUT R0, R3, R0, RZ, 0xfc, !PT ;  /* 0x0000000003007212 */ /* 0x000fe200078efcff */
[----:B------:R-:W-:Y:S06]  /*08d0*/  BRA `(.L_x_18) ;  /* 0x0000000000107947 */ /* 0x000fec0003800000 */
.L_x_17:
[----:B------:R-:W-:-:S04]  /*08e0*/  LOP3.LUT R0, R0, 0x80000000, RZ, 0xc0, !PT ;  /* 0x8000000000007812 */ /* 0x000fc800078ec0ff */
[----:B------:R-:W-:Y:S01]  /*08f0*/  LOP3.LUT R0, R0, 0x7f800000, RZ, 0xfc, !PT ;  /* 0x7f80000000007812 */ /* 0x000fe200078efcff */
[----:B------:R-:W-:Y:S06]  /*0900*/  BRA `(.L_x_18) ;  /* 0x0000000000047947 */ /* 0x000fec0003800000 */
.L_x_16:
[----:B------:R-:W-:-:S07]  /*0910*/  IMAD R0, R11, 0x800000, R0 ;  /* 0x008000000b007824 */ /* 0x000fce00078e0200 */
.L_x_18:
[----:B------:R-:W-:Y:S05]  /*0920*/  BSYNC.RECONVERGENT B2 ;  /* 0x0000000000027941 */ /* 0x000fea0003800200 */
.L_x_15:
[----:B------:R-:W-:Y:S05]  /*0930*/  BRA `(.L_x_19) ;  /* 0x0000000000207947 */ /* 0x000fea0003800000 */
.L_x_14:
[----:B------:R-:W-:-:S04]  /*0940*/  LOP3.LUT R0, R3, 0x80000000, R0, 0x48, !PT ;  /* 0x8000000003007812 */ /* 0x000fc800078e4800 */
[----:B------:R-:W-:Y:S01]  /*0950*/  LOP3.LUT R0, R0, 0x7f800000, RZ, 0xfc, !PT ;  /* 0x7f80000000007812 */ /* 0x000fe200078efcff */
[----:B------:R-:W-:Y:S06]  /*0960*/  BRA `(.L_x_19) ;  /* 0x0000000000147947 */ /* 0x000fec0003800000 */
.L_x_13:
[----:B------:R-:W-:Y:S01]  /*0970*/  LOP3.LUT R0, R3, 0x80000000, R0, 0x48, !PT ;  /* 0x8000000003007812 */ /* 0x000fe200078e4800 */
[----:B------:R-:W-:Y:S06]  /*0980*/  BRA `(.L_x_19) ;  /* 0x00000000000c7947 */ /* 0x000fec0003800000 */
.L_x_12:
[----:B------:R-:W0:Y:S01]  /*0990*/  MUFU.RSQ R0, -QNAN ;  /* 0xffc0000000007908 */ /* 0x000e220000001400 */
[----:B------:R-:W-:Y:S05]  /*09a0*/  BRA `(.L_x_19) ;  /* 0x0000000000047947 */ /* 0x000fea0003800000 */
.L_x_11:
[----:B------:R-:W-:-:S07]  /*09b0*/  FADD.FTZ R0, R0, R3 ;  /* 0x0000000300007221 */ /* 0x000fce0000010000 */
.L_x_19:
[----:B------:R-:W-:Y:S05]  /*09c0*/  BSYNC.RECONVERGENT B1 ;  /* 0x0000000000017941 */ /* 0x000fea0003800200 */
.L_x_9:
[----:B------:R-:W-:-:S04]  /*09d0*/  IMAD.MOV.U32 R3, RZ, RZ, 0x0 ;  /* 0x00000000ff037424 */ /* 0x000fc800078e00ff */
[----:B0-----:R-:W-:Y:S05]  /*09e0*/  RET.REL.NODEC R2 `(_Z5scalePfS_i) ;  /* 0xfffffff402847950 */ /* 0x001fea0003c3ffff */
.L_x_20:
        /* <DEDUP_REMOVED lines=9> */
.L_x_49:


//--------------------- .text._Z14lowerReductionPfS_ii --------------------------
	.section	.text._Z14lowerReductionPfS_ii,"ax",@progbits
	.align	128
        .global         _Z14lowerReductionPfS_ii
        .type           _Z14lowerReductionPfS_ii,@function
        .size           _Z14lowerReductionPfS_ii,(.L_x_50 - _Z14lowerReductionPfS_ii)
        .other          _Z14lowerReductionPfS_ii,@"STO_CUDA_ENTRY STV_DEFAULT"
_Z14lowerReductionPfS_ii:
.text._Z14lowerReductionPfS_ii:
[----:B------:R-:W-:Y:S01]  /*0000*/  LDC R1, c[0x0][0x37c] ;  /* 0x0000df00ff017b82 */ /* 0x000fe20000000800 */
[----:B------:R-:W0:Y:S07]  /*0010*/  S2R R0, SR_TID.X ;  /* 0x0000000000007919 */ /* 0x000e2e0000002100 */
[----:B------:R-:W0:Y:S01]  /*0020*/  LDC R5, c[0x0][0x360] ;  /* 0x0000d800ff057b82 */ /* 0x000e220000000800 */
[----:B------:R-:W1:Y:S07]  /*0030*/  S2R R3, SR_TID.Y ;  /* 0x0000000000037919 */ /* 0x000e6e0000002200 */
[----:B------:R-:W0:Y:S08]  /*0040*/  S2UR UR4, SR_CTAID.X ;  /* 0x00000000000479c3 */ /* 0x000e300000002500 */
[----:B------:R-:W1:Y:S08]  /*0050*/  S2UR UR5, SR_CTAID.Y ;  /* 0x00000000000579c3 */ /* 0x000e700000002600 */
[----:B------:R-:W1:Y:S08]  /*0060*/  LDC R2, c[0x0][0x364] ;  /* 0x0000d900ff027b82 */ /* 0x000e700000000800 */
[----:B------:R-:W2:Y:S01]  /*0070*/  LDC.64 R10, c[0x0][0x390] ;  /* 0x0000e400ff0a7b82 */ /* 0x000ea20000000a00 */
[----:B0-----:R-:W-:-:S02]  /*0080*/  IMAD R5, R5, UR4, R0 ;  /* 0x0000000405057c24 */ /* 0x001fc4000f8e0200 */
[----:B-1----:R-:W-:-:S05]  /*0090*/  IMAD R2, R2, UR5, R3 ;  /* 0x0000000502027c24 */ /* 0x002fca000f8e0203 */
[C---:B------:R-:W-:Y:S02]  /*00a0*/  VIMNMX R3, PT, PT, R5.reuse, R2, !PT ;  /* 0x0000000205037248 */ /* 0x040fe40007fe0100 */
[----:B--2---:R-:W-:-:S04]  /*00b0*/  ISETP.GE.AND P0, PT, R5, R11, PT ;  /* 0x0000000b0500720c */ /* 0x004fc80003f06270 */
[----:B------:R-:W-:-:S13]  /*00c0*/  ISETP.GE.OR P0, PT, R3, R10, P0 ;  /* 0x0000000a0300720c */ /* 0x000fda0000706670 */
[----:B------:R-:W-:Y:S05]  /*00d0*/  @P0 EXIT ;  /* 0x000000000000094d */ /* 0x000fea0003800000 */
[----:B------:R-:W0:Y:S01]  /*00e0*/  LDC.64 R6, c[0x0][0x380] ;  /* 0x0000e000ff067b82 */ /* 0x000e220000000a00 */
[----:B------:R-:W1:Y:S01]  /*00f0*/  LDCU.64 UR4, c[0x0][0x358] ;  /* 0x00006b00ff0477ac */ /* 0x000e620008000a00 */
[-CC-:B------:R-:W-:Y:S02]  /*0100*/  IMAD R9, R11, R10.reuse, R11.reuse ;  /* 0x0000000a0b097224 */ /* 0x180fe400078e020b */
[----:B------:R-:W-:Y:S02]  /*0110*/  IMAD R3, R5, R10, R11 ;  /* 0x0000000a05037224 */ /* 0x000fe400078e020b */
[----:B0-----:R-:W-:-:S06]  /*0120*/  IMAD.WIDE R8, R9, 0x4, R6 ;  /* 0x0000000409087825 */ /* 0x001fcc00078e0206 */
[----:B-1----:R-:W2:Y:S01]  /*0130*/  LDG.E R9, desc[UR4][R8.64] ;  /* 0x0000000408097981 */ /* 0x002ea2000c1e1900 */
[----:B------:R-:W-:-:S05]  /*0140*/  IMAD.WIDE R6, R3, 0x4, R6 ;  /* 0x0000000403067825 */ /* 0x000fca00078e0206 */
[----:B------:R-:W3:Y:S01]  /*0150*/  LDG.E R0, desc[UR4][R6.64] ;  /* 0x0000000406007981 */ /* 0x000ee2000c1e1900 */
[----:B------:R-:W-:Y:S01]  /*0160*/  BSSY.RECONVERGENT B0, `(.L_x_21) ;  /* 0x000000c000007945 */ /* 0x000fe20003800200 */
[----:B--2---:R-:W0:Y:S08]  /*0170*/  MUFU.RCP R4, R9 ;  /* 0x0000000900047308 */ /* 0x004e300000001000 */
[----:B---3--:R-:W1:Y:S01]  /*0180*/  FCHK P0, R0, R9 ;  /* 0x0000000900007302 */ /* 0x008e620000000000 */
[----:B0-----:R-:W-:-:S04]  /*0190*/  FFMA R3, -R9, R4, 1 ;  /* 0x3f80000009037423 */ /* 0x001fc80000000104 */
[----:B------:R-:W-:-:S04]  /*01a0*/  FFMA R3, R4, R3, R4 ;  /* 0x0000000304037223 */ /* 0x000fc80000000004 */
[----:B------:R-:W-:-:S04]  /*01b0*/  FFMA R4, R0, R3, RZ ;  /* 0x0000000300047223 */ /* 0x000fc800000000ff */
[----:B------:R-:W-:-:S04]  /*01c0*/  FFMA R10, -R9, R4, R0 ;  /* 0x00000004090a7223 */ /* 0x000fc80000000100 */
[----:B------:R-:W-:Y:S01]  /*01d0*/  FFMA R10, R3, R10, R4 ;  /* 0x0000000a030a7223 */ /* 0x000fe20000000004 */
[----:B-1----:R-:W-:Y:S06]  /*01e0*/  @!P0 BRA `(.L_x_22) ;  /* 0x00000000000c8947 */ /* 0x002fec0003800000 */
[----:B------:R-:W-:-:S07]  /*01f0*/  MOV R4, 0x210 ;  /* 0x0000021000047802 */ /* 0x000fce0000000f00 */
[----:B------:R-:W-:Y:S05]  /*0200*/  CALL.REL.NOINC `($__internal_1_$__cuda_sm3x_div_rn_noftz_f32_slowpath) ;  /* 0x0000000000587944 */ /* 0x000fea0003c00000 */
[----:B------:R-:W-:-:S07]  /*0210*/  IMAD.MOV.U32 R10, RZ, RZ, R0 ;  /* 0x000000ffff0a7224 */ /* 0x000fce00078e0000 */
.L_x_22:
[----:B------:R-:W-:Y:S05]  /*0220*/  BSYNC.RECONVERGENT B0 ;  /* 0x0000000000007941 */ /* 0x000fea0003800200 */
.L_x_21:
[----:B------:R-:W0:Y:S08]  /*0230*/  LDC.64 R12, c[0x0][0x390] ;  /* 0x0000e400ff0c7b82 */ /* 0x000e300000000a00 */
[----:B------:R-:W1:Y:S01]  /*0240*/  LDC.64 R6, c[0x0][0x388] ;  /* 0x0000e200ff067b82 */ /* 0x000e620000000a00 */
[-CC-:B0-----:R-:W-:Y:S02]  /*0250*/  IMAD R3, R13, R12.reuse, R2.reuse ;  /* 0x0000000c0d037224 */ /* 0x181fe400078e0202 */
[----:B------:R-:W-:-:S02]  /*0260*/  IMAD R9, R5, R12, R2 ;  /* 0x0000000c05097224 */ /* 0x000fc400078e0202 */
[----:B-1----:R-:W-:-:S04]  /*0270*/  IMAD.WIDE R4, R3, 0x4, R6 ;  /* 0x0000000403047825 */ /* 0x002fc800078e0206 */
[----:B------:R-:W-:Y:S02]  /*0280*/  IMAD.WIDE R6, R9, 0x4, R6 ;  /* 0x0000000409067825 */ /* 0x000fe400078e0206 */
[----:B------:R-:W2:Y:S04]  /*0290*/  LDG.E R5, desc[UR4][R4.64] ;  /* 0x0000000404057981 */ /* 0x000ea8000c1e1900 */
[----:B------:R-:W2:Y:S01]  /*02a0*/  LDG.E R0, desc[UR4][R6.64] ;  /* 0x0000000406007981 */ /* 0x000ea2000c1e1900 */
[----:B------:R-:W-:Y:S01]  /*02b0*/  ISETP.GT.AND P0, PT, R2, R13, PT ;  /* 0x0000000d0200720c */ /* 0x000fe20003f04270 */
[----:B--2---:R-:W-:-:S05]  /*02c0*/  FFMA R11, -R5, R10, R0 ;  /* 0x0000000a050b7223 */ /* 0x004fca0000000100 */
[----:B------:R0:W-:Y:S07]  /*02d0*/  STG.E desc[UR4][R6.64], R11 ;  /* 0x0000000b06007986 */ /* 0x0001ee000c101904 */
[----:B------:R-:W-:Y:S05]  /*02e0*/  @P0 EXIT ;  /* 0x000000000000094d */ /* 0x000fea0003800000 */
[----:B------:R-:W1:Y:S02]  /*02f0*/  LDC.64 R4, c[0x0][0x380] ;  /* 0x0000e000ff047b82 */ /* 0x000e640000000a00 */
[----:B-1----:R-:W-:-:S04]  /*0300*/  IMAD.WIDE.U32 R2, R3, 0x4, R4 ;  /* 0x0000000403027825 */ /* 0x002fc800078e0004 */
[----:B------:R-:W-:Y:S02]  /*0310*/  IMAD.WIDE R4, R9, 0x4, R4 ;  /* 0x0000000409047825 */ /* 0x000fe400078e0204 */
[----:B------:R-:W0:Y:S04]  /*0320*/  LDG.E R3, desc[UR4][R2.64] ;  /* 0x0000000402037981 */ /* 0x000e28000c1e1900 */
[----:B------:R-:W0:Y:S02]  /*0330*/  LDG.E R0, desc[UR4][R4.64] ;  /* 0x0000000404007981 */ /* 0x000e24000c1e1900 */
[----:B0-----:R-:W-:-:S05]  /*0340*/  FFMA R7, R3, -R10, R0 ;  /* 0x8000000a03077223 */ /* 0x001fca0000000000 */
[----:B------:R-:W-:Y:S01]  /*0350*/  STG.E desc[UR4][R4.64], R7 ;  /* 0x0000000704007986 */ /* 0x000fe2000c101904 */
[----:B------:R-:W-:Y:S05]  /*0360*/  EXIT ;  /* 0x000000000000794d */ /* 0x000fea0003800000 */
        .weak           $__internal_1_$__cuda_sm3x_div_rn_noftz_f32_slowpath
        .type           $__internal_1_$__cuda_sm3x_div_rn_noftz_f32_slowpath,@function
        .size           $__internal_1_$__cuda_sm3x_div_rn_noftz_f32_slowpath,(.L_x_50 - $__internal_1_$__cuda_sm3x_div_rn_noftz_f32_slowpath)
$__internal_1_$__cuda_sm3x_div_rn_noftz_f32_slowpath:
[----:B------:R-:W-:Y:S01]  /*0370*/  SHF.R.U32.HI R6, RZ, 0x17, R9 ;  /* 0x00000017ff067819 */ /* 0x000fe20000011609 */
[----:B------:R-:W-:Y:S01]  /*0380*/  BSSY.RECONVERGENT B1, `(.L_x_23) ;  /* 0x0000064000017945 */ /* 0x000fe20003800200 */
[--C-:B------:R-:W-:Y:S01]  /*0390*/  SHF.R.U32.HI R3, RZ, 0x17, R0.reuse ;  /* 0x00000017ff037819 */ /* 0x100fe20000011600 */
[----:B------:R-:W-:Y:S01]  /*03a0*/  IMAD.MOV.U32 R8, RZ, RZ, R0 ;  /* 0x000000ffff087224 */ /* 0x000fe200078e0000 */
        /* <DEDUP_REMOVED lines=8> */
[----:B------:R-:W-:Y:S01]  /*0430*/  FSETP.GTU.FTZ.AND P0, PT, |R0|, +INF , PT ;  /* 0x7f8000000000780b */ /* 0x000fe20003f1c200 */
[----:B------:R-:W-:Y:S01]  /*0440*/  IMAD.MOV.U32 R3, RZ, RZ, R9 ;  /* 0x000000ffff037224 */ /* 0x000fe200078e0009 */
        /* <DEDUP_REMOVED lines=22> */
.L_x_24:
[----:B------:R-:W-:Y:S01]  /*05b0*/  LEA R0, R7, 0xc0800000, 0x17 ;  /* 0xc080000007007811 */ /* 0x000fe200078eb8ff */
[----:B------:R-:W-:Y:S01]  /*05c0*/  BSSY.RECONVERGENT B2, `(.L_x_29) ;  /* 0x0000036000027945 */ /* 0x000fe20003800200 */
[----:B------:R-:W-:-:S03]  /*05d0*/  IADD3 R6, PT, PT, R6, -0x7f, RZ ;  /* 0xffffff8106067810 */ /* 0x000fc60007ffe0ff */
[----:B------:R-:W-:Y:S01]  /*05e0*/  IMAD.IADD R9, R9, 0x1, -R0 ;  /* 0x0000000109097824 */ /* 0x000fe200078e0a00 */
[C---:B------:R-:W-:Y:S01]  /*05f0*/  IADD3 R7, PT, PT, R6.reuse, 0x7f, -R7 ;  /* 0x0000007f06077810 */ /* 0x040fe20007ffe807 */
[----:B------:R-:W-:Y:S02]  /*0600*/  IMAD R0, R6, -0x800000, R8 ;  /* 0xff80000006007824 */ /* 0x000fe400078e0208 */
[----:B------:R-:W0:Y:S01]  /*0610*/  MUFU.RCP R3, R9 ;  /* 0x0000000900037308 */ /* 0x000e220000001000 */
[----:B------:R-:W-:Y:S01]  /*0620*/  FADD.FTZ R11, -R9, -RZ ;  /* 0x800000ff090b7221 */ /* 0x000fe20000010100 */
[----:B------:R-:W-:-:S03]  /*0630*/  IMAD.IADD R7, R7, 0x1, R10 ;  /* 0x0000000107077824 */ /* 0x000fc600078e020a */
        /* <DEDUP_REMOVED lines=21> */
[CCC-:B------:R-:W-:Y:S01]  /*0790*/  FFMA.RM R6, R12.reuse, R8.reuse, R13.reuse ;  /* 0x000000080c067223 */ /* 0x1c0fe2000000400d */
[C---:B------:R-:W-:Y:S02]  /*07a0*/  ISETP.NE.AND P2, PT, R9.reuse, RZ, PT ;  /* 0x000000ff0900720c */ /* 0x040fe40003f45270 */
[----:B------:R-:W-:Y:S02]  /*07b0*/  ISETP.NE.AND P1, PT, R9, RZ, PT ;  /* 0x000000ff0900720c */ /* 0x000fe40003f25270 */
[----:B------:R-:W-:Y:S01]  /*07c0*/  LOP3.LUT R7, R3, 0x7fffff, RZ, 0xc0, !PT ;  /* 0x007fffff03077812 */ /* 0x000fe200078ec0ff */
[----:B------:R-:W-:Y:S01]  /*07d0*/  FFMA.RP R3, R12, R8, R13 ;  /* 0x000000080c037223 */ /* 0x000fe2000000800d */
[----:B------:R-:W-:Y:S02]  /*07e0*/  VIADD R8, R9, 0x20 ;  /* 0x0000002009087836 */ /* 0x000fe40000000000 */
[----:B------:R-:W-:Y:S01]  /*07f0*/  LOP3.LUT R7, R7, 0x800000, RZ, 0xfc, !PT ;  /* 0x0080000007077812 */ /* 0x000fe200078efcff */
[----:B------:R-:W-:Y:S01]  /*0800*/  IMAD.MOV R9, RZ, RZ, -R9 ;  /* 0x000000ffff097224 */ /* 0x000fe200078e0a09 */
[----:B------:R-:W-:-:S02]  /*0810*/  FSETP.NEU.FTZ.AND P0, PT, R3, R6, PT ;  /* 0x000000060300720b */ /* 0x000fc40003f1d000 */
[----:B------:R-:W-:Y:S02]  /*0820*/  SHF.L.U32 R8, R7, R8, RZ ;  /* 0x0000000807087219 */ /* 0x000fe400000006ff */
[----:B------:R-:W-:Y:S02]  /*0830*/  SEL R6, R9, RZ, P2 ;  /* 0x000000ff09067207 */ /* 0x000fe40001000000 */
[----:B------:R-:W-:Y:S02]  /*0840*/  ISETP.NE.AND P1, PT, R8, RZ, P1 ;  /* 0x000000ff0800720c */ /* 0x000fe40000f25270 */
[----:B------:R-:W-:Y:S02]  /*0850*/  SHF.R.U32.HI R6, RZ, R6, R7 ;  /* 0x00000006ff067219 */ /* 0x000fe40000011607 */
[----:B------:R-:W-:Y:S02]  /*0860*/  PLOP3.LUT P0, PT, P0, P1, PT, 0xf8, 0x8f ;  /* 0x00000000008f781c */ /* 0x000fe40000703f70 */
[----:B------:R-:W-:-:S02]  /*0870*/  SHF.R.U32.HI R8, RZ, 0x1, R6 ;  /* 0x00000001ff087819 */ /* 0x000fc40000011606 */
[----:B------:R-:W-:-:S04]  /*0880*/  SEL R3, RZ, 0x1, !P0 ;  /* 0x00000001ff037807 */ /* 0x000fc80004000000 */
[----:B------:R-:W-:-:S04]  /*0890*/  LOP3.LUT R3, R3, 0x1, R8, 0xf8, !PT ;  /* 0x0000000103037812 */ /* 0x000fc800078ef808 */
[----:B------:R-:W-:-:S04]  /*08a0*/  LOP3.LUT R3, R3, R6, RZ, 0xc0, !PT ;  /* 0x0000000603037212 */ /* 0x000fc800078ec0ff */
[----:B------:R-:W-:-:S04]  /*08b0*/  IADD3 R3, PT, PT, R8, R3, RZ ;  /* 0x0000000308037210 */ /* 0x000fc80007ffe0ff */
[----:B------:R-:W-:Y:S01]  /*08c0*/  LOP3.LUT R0, R3, R0, RZ, 0xfc, !PT ;  /* 0x0000000003007212 */ /* 0x000fe200078efcff */
[----:B------:R-:W-:Y:S06]  /*08d0*/  BRA `(.L_x_32) ;  /* 0x0000000000107947 */ /* 0x000fec0003800000 */
.L_x_31:
[----:B------:R-:W-:-:S04]  /*08e0*/  LOP3.LUT R0, R0, 0x80000000, RZ, 0xc0, !PT ;  /* 0x8000000000007812 */ /* 0x000fc800078ec0ff */
[----:B------:R-:W-:Y:S01]  /*08f0*/  LOP3.LUT R0, R0, 0x7f800000, RZ, 0xfc, !PT ;  /* 0x7f80000000007812 */ /* 0x000fe200078efcff */
[----:B------:R-:W-:Y:S06]  /*0900*/  BRA `(.L_x_32) ;  /* 0x0000000000047947 */ /* 0x000fec0003800000 */
.L_x_30:
[----:B------:R-:W-:-:S07]  /*0910*/  IMAD R0, R7, 0x800000, R0 ;  /* 0x0080000007007824 */ /* 0x000fce00078e0200 */
.L_x_32:
[----:B------:R-:W-:Y:S05]  /*0920*/  BSYNC.RECONVERGENT B2 ;  /* 0x0000000000027941 */ /* 0x000fea0003800200 */
.L_x_29:
[----:B------:R-:W-:Y:S05]  /*0930*/  BRA `(.L_x_33) ;  /* 0x0000000000207947 */ /* 0x000fea0003800000 */
.L_x_28:
[----:B------:R-:W-:-:S04]  /*0940*/  LOP3.LUT R0, R9, 0x80000000, R8, 0x48, !PT ;  /* 0x8000000009007812 */ /* 0x000fc800078e4808 */
[----:B------:R-:W-:Y:S01]  /*0950*/  LOP3.LUT R0, R0, 0x7f800000, RZ, 0xfc, !PT ;  /* 0x7f80000000007812 */ /* 0x000fe200078efcff */
[----:B------:R-:W-:Y:S06]  /*0960*/  BRA `(.L_x_33) ;  /* 0x0000000000147947 */ /* 0x000fec0003800000 */
.L_x_27:
[----:B------:R-:W-:Y:S01]  /*0970*/  LOP3.LUT R0, R9, 0x80000000, R8, 0x48, !PT ;  /* 0x8000000009007812 */ /* 0x000fe200078e4808 */
[----:B------:R-:W-:Y:S06]  /*0980*/  BRA `(.L_x_33) ;  /* 0x00000000000c7947 */ /* 0x000fec0003800000 */
.L_x_26:
[----:B------:R-:W0:Y:S01]  /*0990*/  MUFU.RSQ R0, -QNAN ;  /* 0xffc0000000007908 */ /* 0x000e220000001400 */
[----:B------:R-:W-:Y:S05]  /*09a0*/  BRA `(.L_x_33) ;  /* 0x0000000000047947 */ /* 0x000fea0003800000 */
.L_x_25:
[----:B------:R-:W-:-:S07]  /*09b0*/  FADD.FTZ R0, R0, R3 ;  /* 0x0000000300007221 */ /* 0x000fce0000010000 */
.L_x_33:
[----:B------:R-:W-:Y:S05]  /*09c0*/  BSYNC.RECONVERGENT B1 ;  /* 0x0000000000017941 */ /* 0x000fea0003800200 */
.L_x_23:
[----:B------:R-:W-:Y:S02]  /*09d0*/  IMAD.MOV.U32 R6, RZ, RZ, R4 ;  /* 0x000000ffff067224 */ /* 0x000fe400078e0004 */
[----:B------:R-:W-:-:S04]  /*09e0*/  IMAD.MOV.U32 R7, RZ, RZ, 0x0 ;  /* 0x00000000ff077424 */ /* 0x000fc800078e00ff */
[----:B0-----:R-:W-:Y:S05]  /*09f0*/  RET.REL.NODEC R6 `(_Z14lowerReductionPfS_ii) ;  /* 0xfffffff406807950 */ /* 0x001fea0003c3ffff */
.L_x_34:
        /* <DEDUP_REMOVED lines=16> */
.L_x_50:


//--------------------- .text._Z14upperReductionPfS_ii --------------------------
	.section	.text._Z14upperReductionPfS_ii,"ax",@progbits
	.align	128
        .global         _Z14upperReductionPfS_ii
        .type           _Z14upperReductionPfS_ii,@function
        .size           _Z14upperReductionPfS_ii,(.L_x_51 - _Z14upperReductionPfS_ii)
        .other          _Z14upperReductionPfS_ii,@"STO_CUDA_ENTRY STV_DEFAULT"
_Z14upperReductionPfS_ii:
.text._Z14upperReductionPfS_ii:
        /* <DEDUP_REMOVED lines=11> */
[----:B--2---:R-:W-:-:S04]  /*00b0*/  ISETP.GT.AND P0, PT, R5, R11, PT ;  /* 0x0000000b0500720c */ /* 0x004fc80003f04270 */
[----:B------:R-:W-:-:S13]  /*00c0*/  ISETP.GE.OR P0, PT, R3, R10, !P0 ;  /* 0x0000000a0300720c */ /* 0x000fda0004706670 */
        /* <DEDUP_REMOVED lines=19> */
[----:B------:R-:W-:Y:S05]  /*0200*/  CALL.REL.NOINC `($__internal_2_$__cuda_sm3x_div_rn_noftz_f32_slowpath) ;  /* 0x0000000000587944 */ /* 0x000fea0003c00000 */
[----:B------:R-:W-:-:S07]  /*0210*/  IMAD.MOV.U32 R10, RZ, RZ, R0 ;  /* 0x000000ffff0a7224 */ /* 0x000fce00078e0000 */
.L_x_36:
[----:B------:R-:W-:Y:S05]  /*0220*/  BSYNC.RECONVERGENT B0 ;  /* 0x0000000000007941 */ /* 0x000fea0003800200 */
.L_x_35:
        /* <DEDUP_REMOVED lines=8> */
[----:B------:R-:W-:Y:S01]  /*02b0*/  ISETP.GE.AND P0, PT, R2, R13, PT ;  /* 0x0000000d0200720c */ /* 0x000fe20003f06270 */
[----:B--2---:R-:W-:-:S05]  /*02c0*/  FFMA R11, -R5, R10, R0 ;  /* 0x0000000a050b7223 */ /* 0x004fca0000000100 */
[----:B------:R0:W-:Y:S07]  /*02d0*/  STG.E desc[UR4][R6.64], R11 ;  /* 0x0000000b06007986 */ /* 0x0001ee000c101904 */
[----:B------:R-:W-:Y:S05]  /*02e0*/  @!P0 EXIT ;  /* 0x000000000000894d */ /* 0x000fea0003800000 */
[----:B------:R-:W1:Y:S02]  /*02f0*/  LDC.64 R4, c[0x0][0x380] ;  /* 0x0000e000ff047b82 */ /* 0x000e640000000a00 */
[----:B-1----:R-:W-:-:S04]  /*0300*/  IMAD.WIDE R2, R3, 0x4, R4 ;  /* 0x0000000403027825 */ /* 0x002fc800078e0204 */
[----:B------:R-:W-:Y:S02]  /*0310*/  IMAD.WIDE R4, R9, 0x4, R4 ;  /* 0x0000000409047825 */ /* 0x000fe400078e0204 */
[----:B------:R-:W0:Y:S04]  /*0320*/  LDG.E R3, desc[UR4][R2.64] ;  /* 0x0000000402037981 */ /* 0x000e28000c1e1900 */
[----:B------:R-:W0:Y:S02]  /*0330*/  LDG.E R0, desc[UR4][R4.64] ;  /* 0x0000000404007981 */ /* 0x000e24000c1e1900 */
[----:B0-----:R-:W-:-:S05]  /*0340*/  FFMA R7, R3, -R10, R0 ;  /* 0x8000000a03077223 */ /* 0x001fca0000000000 */
[----:B------:R-:W-:Y:S01]  /*0350*/  STG.E desc[UR4][R4.64], R7 ;  /* 0x0000000704007986 */ /* 0x000fe2000c101904 */
[----:B------:R-:W-:Y:S05]  /*0360*/  EXIT ;  /* 0x000000000000794d */ /* 0x000fea0003800000 */
        .weak           $__internal_2_$__cuda_sm3x_div_rn_noftz_f32_slowpath
        .type           $__internal_2_$__cuda_sm3x_div_rn_noftz_f32_slowpath,@function
        .size           $__internal_2_$__cuda_sm3x_div_rn_noftz_f32_slowpath,(.L_x_51 - $__internal_2_$__cuda_sm3x_div_rn_noftz_f32_slowpath)
$__internal_2_$__cuda_sm3x_div_rn_noftz_f32_slowpath:
        /* <DEDUP_REMOVED lines=36> */
.L_x_38:
        /* <DEDUP_REMOVED lines=51> */
.L_x_45:
[----:B------:R-:W-:-:S04]  /*08e0*/  LOP3.LUT R0, R0, 0x80000000, RZ, 0xc0, !PT ;  /* 0x8000000000007812 */ /* 0x000fc800078ec0ff */
[----:B------:R-:W-:Y:S01]  /*08f0*/  LOP3.LUT R0, R0, 0x7f800000, RZ, 0xfc, !PT ;  /* 0x7f80000000007812 */ /* 0x000fe200078efcff */
[----:B------:R-:W-:Y:S06]  /*0900*/  BRA `(.L_x_46) ;  /* 0x0000000000047947 */ /* 0x000fec0003800000 */
.L_x_44:
[----:B------:R-:W-:-:S07]  /*0910*/  IMAD R0, R7, 0x800000, R0 ;  /* 0x0080000007007824 */ /* 0x000fce00078e0200 */
.L_x_46:
[----:B------:R-:W-:Y:S05]  /*0920*/  BSYNC.RECONVERGENT B2 ;  /* 0x0000000000027941 */ /* 0x000fea0003800200 */
.L_x_43:
[----:B------:R-:W-:Y:S05]  /*0930*/  BRA `(.L_x_47) ;  /* 0x0000000000207947 */ /* 0x000fea0003800000 */
.L_x_42:
[----:B------:R-:W-:-:S04]  /*0940*/  LOP3.LUT R0, R9, 0x80000000, R8, 0x48, !PT ;  /* 0x8000000009007812 */ /* 0x000fc800078e4808 */
[----:B------:R-:W-:Y:S01]  /*0950*/  LOP3.LUT R0, R0, 0x7f800000, RZ, 0xfc, !PT ;  /* 0x7f80000000007812 */ /* 0x000fe200078efcff */
[----:B------:R-:W-:Y:S06]  /*0960*/  BRA `(.L_x_47) ;  /* 0x0000000000147947 */ /* 0x000fec0003800000 */
.L_x_41:
[----:B------:R-:W-:Y:S01]  /*0970*/  LOP3.LUT R0, R9, 0x80000000, R8, 0x48, !PT ;  /* 0x8000000009007812 */ /* 0x000fe200078e4808 */
[----:B------:R-:W-:Y:S06]  /*0980*/  BRA `(.L_x_47) ;  /* 0x00000000000c7947 */ /* 0x000fec0003800000 */
.L_x_40:
[----:B------:R-:W0:Y:S01]  /*0990*/  MUFU.RSQ R0, -QNAN ;  /* 0xffc0000000007908 */ /* 0x000e220000001400 */
[----:B------:R-:W-:Y:S05]  /*09a0*/  BRA `(.L_x_47) ;  /* 0x0000000000047947 */ /* 0x000fea0003800000 */
.L_x_39:
[----:B------:R-:W-:-:S07]  /*09b0*/  FADD.FTZ R0, R0, R3 ;  /* 0x0000000300007221 */ /* 0x000fce0000010000 */
.L_x_47:
[----:B------:R-:W-:Y:S05]  /*09c0*/  BSYNC.RECONVERGENT B1 ;  /* 0x0000000000017941 */ /* 0x000fea0003800200 */
.L_x_37:
[----:B------:R-:W-:Y:S02]  /*09d0*/  IMAD.MOV.U32 R6, RZ, RZ, R4 ;  /* 0x000000ffff067224 */ /* 0x000fe400078e0004 */
[----:B------:R-:W-:-:S04]  /*09e0*/  IMAD.MOV.U32 R7, RZ, RZ, 0x0 ;  /* 0x00000000ff077424 */ /* 0x000fc800078e00ff */
[----:B0-----:R-:W-:Y:S05]  /*09f0*/  RET.REL.NODEC R6 `(_Z14upperReductionPfS_ii) ;  /* 0xfffffff406807950 */ /* 0x001fea0003c3ffff */
.L_x_48:
        /* <DEDUP_REMOVED lines=16> */
.L_x_51:


//--------------------- .nv.shared.reserved.0     --------------------------
	.section	.nv.shared.reserved.0,"aw",@nobits
	.weak		__nv_reservedSMEM_offset_0_alias
	.size		__nv_reservedSMEM_offset_0_alias, 0, 64
	.other		__nv_reservedSMEM_offset_0_alias,@"STO_CUDA_RESERVED_SHARED STV_DEFAULT"
__nv_reservedSMEM_offset_0_alias:
	.zero		0
	.zero		64


//--------------------- .nv.constant0._Z20matrixMultiplicationPfS_S_i --------------------------
	.section	.nv.constant0._Z20matrixMultiplicationPfS_S_i,"a",@progbits
	.sectionflags	@""
	.align	4
.nv.constant0._Z20matrixMultiplicationPfS_S_i:
	.zero		924


//--------------------- .nv.constant0._Z5scalePfS_i --------------------------
	.section	.nv.constant0._Z5scalePfS_i,"a",@progbits
	.sectionflags	@""
	.align	4
.nv.constant0._Z5scalePfS_i:
	.zero		916


//--------------------- .nv.constant0._Z14lowerReductionPfS_ii --------------------------
	.section	.nv.constant0._Z14lowerReductionPfS_ii,"a",@progbits
	.sectionflags	@""
	.align	4
.nv.constant0._Z14lowerReductionPfS_ii:
	.zero		920


//--------------------- .nv.constant0._Z14upperReductionPfS_ii --------------------------
	.section	.nv.constant0._Z14upperReductionPfS_ii,"a",@progbits
	.sectionflags	@""
	.align	4
.nv.constant0._Z14upperReductionPfS_ii:
	.zero		920


//--------------------- SYMBOLS --------------------------

	.type		.nv.reservedSmem.offset0,@object
	.size		.nv.reservedSmem.offset0,0x4
